//
// Generated by NVIDIA NVVM Compiler
//
// Compiler Build ID: CL-36424714
// Cuda compilation tools, release 13.0, V13.0.88
// Based on NVVM 20.0.0
//

.version 9.0
.target sm_100
.address_size 64

	// .globl	_Z23one_hop_subgraph_kerneliPiiiS_S_
.global .align 1 .b8 _ZN34_INTERNAL_e52d99fa_4_k_cu_228a82dc4cuda3std3__45__cpo5beginE[1];
.global .align 1 .b8 _ZN34_INTERNAL_e52d99fa_4_k_cu_228a82dc4cuda3std3__45__cpo3endE[1];
.global .align 1 .b8 _ZN34_INTERNAL_e52d99fa_4_k_cu_228a82dc4cuda3std3__45__cpo6cbeginE[1];
.global .align 1 .b8 _ZN34_INTERNAL_e52d99fa_4_k_cu_228a82dc4cuda3std3__45__cpo4cendE[1];
.global .align 1 .b8 _ZN34_INTERNAL_e52d99fa_4_k_cu_228a82dc4cuda3std3__45__cpo6rbeginE[1];
.global .align 1 .b8 _ZN34_INTERNAL_e52d99fa_4_k_cu_228a82dc4cuda3std3__45__cpo4rendE[1];
.global .align 1 .b8 _ZN34_INTERNAL_e52d99fa_4_k_cu_228a82dc4cuda3std3__45__cpo7crbeginE[1];
.global .align 1 .b8 _ZN34_INTERNAL_e52d99fa_4_k_cu_228a82dc4cuda3std3__45__cpo5crendE[1];
.global .align 1 .b8 _ZN34_INTERNAL_e52d99fa_4_k_cu_228a82dc4cuda3std3__436_GLOBAL__N__e52d99fa_4_k_cu_228a82dc6ignoreE[1];
.global .align 1 .b8 _ZN34_INTERNAL_e52d99fa_4_k_cu_228a82dc4cuda3std3__419piecewise_constructE[1];
.global .align 1 .b8 _ZN34_INTERNAL_e52d99fa_4_k_cu_228a82dc4cuda3std3__48in_placeE[1];
.global .align 1 .b8 _ZN34_INTERNAL_e52d99fa_4_k_cu_228a82dc4cuda3std3__420unreachable_sentinelE[1];
.global .align 1 .b8 _ZN34_INTERNAL_e52d99fa_4_k_cu_228a82dc4cuda3std3__47nulloptE[1];
.global .align 1 .b8 _ZN34_INTERNAL_e52d99fa_4_k_cu_228a82dc4cuda3std3__48unexpectE[1];
.global .align 1 .b8 _ZN34_INTERNAL_e52d99fa_4_k_cu_228a82dc4cuda3std6ranges3__45__cpo4swapE[1];
.global .align 1 .b8 _ZN34_INTERNAL_e52d99fa_4_k_cu_228a82dc4cuda3std6ranges3__45__cpo9iter_moveE[1];
.global .align 1 .b8 _ZN34_INTERNAL_e52d99fa_4_k_cu_228a82dc4cuda3std6ranges3__45__cpo5beginE[1];
.global .align 1 .b8 _ZN34_INTERNAL_e52d99fa_4_k_cu_228a82dc4cuda3std6ranges3__45__cpo3endE[1];
.global .align 1 .b8 _ZN34_INTERNAL_e52d99fa_4_k_cu_228a82dc4cuda3std6ranges3__45__cpo6cbeginE[1];
.global .align 1 .b8 _ZN34_INTERNAL_e52d99fa_4_k_cu_228a82dc4cuda3std6ranges3__45__cpo4cendE[1];
.global .align 1 .b8 _ZN34_INTERNAL_e52d99fa_4_k_cu_228a82dc4cuda3std6ranges3__45__cpo7advanceE[1];
.global .align 1 .b8 _ZN34_INTERNAL_e52d99fa_4_k_cu_228a82dc4cuda3std6ranges3__45__cpo9iter_swapE[1];
.global .align 1 .b8 _ZN34_INTERNAL_e52d99fa_4_k_cu_228a82dc4cuda3std6ranges3__45__cpo4nextE[1];
.global .align 1 .b8 _ZN34_INTERNAL_e52d99fa_4_k_cu_228a82dc4cuda3std6ranges3__45__cpo4prevE[1];
.global .align 1 .b8 _ZN34_INTERNAL_e52d99fa_4_k_cu_228a82dc4cuda3std6ranges3__45__cpo4dataE[1];
.global .align 1 .b8 _ZN34_INTERNAL_e52d99fa_4_k_cu_228a82dc4cuda3std6ranges3__45__cpo5cdataE[1];
.global .align 1 .b8 _ZN34_INTERNAL_e52d99fa_4_k_cu_228a82dc4cuda3std6ranges3__45__cpo4sizeE[1];
.global .align 1 .b8 _ZN34_INTERNAL_e52d99fa_4_k_cu_228a82dc4cuda3std6ranges3__45__cpo5ssizeE[1];
.global .align 1 .b8 _ZN34_INTERNAL_e52d99fa_4_k_cu_228a82dc4cuda3std6ranges3__45__cpo8distanceE[1];
.global .align 1 .b8 _ZN34_INTERNAL_e52d99fa_4_k_cu_228a82dc6thrust24THRUST_300001_SM_1000_NS8cuda_cub3parE[1];
.global .align 1 .b8 _ZN34_INTERNAL_e52d99fa_4_k_cu_228a82dc6thrust24THRUST_300001_SM_1000_NS8cuda_cub10par_nosyncE[1];
.global .align 1 .b8 _ZN34_INTERNAL_e52d99fa_4_k_cu_228a82dc6thrust24THRUST_300001_SM_1000_NS6system6detail10sequential3seqE[1];
.global .align 1 .b8 _ZN34_INTERNAL_e52d99fa_4_k_cu_228a82dc6thrust24THRUST_300001_SM_1000_NS12placeholders2_1E[1];
.global .align 1 .b8 _ZN34_INTERNAL_e52d99fa_4_k_cu_228a82dc6thrust24THRUST_300001_SM_1000_NS12placeholders2_2E[1];
.global .align 1 .b8 _ZN34_INTERNAL_e52d99fa_4_k_cu_228a82dc6thrust24THRUST_300001_SM_1000_NS12placeholders2_3E[1];
.global .align 1 .b8 _ZN34_INTERNAL_e52d99fa_4_k_cu_228a82dc6thrust24THRUST_300001_SM_1000_NS12placeholders2_4E[1];
.global .align 1 .b8 _ZN34_INTERNAL_e52d99fa_4_k_cu_228a82dc6thrust24THRUST_300001_SM_1000_NS12placeholders2_5E[1];
.global .align 1 .b8 _ZN34_INTERNAL_e52d99fa_4_k_cu_228a82dc6thrust24THRUST_300001_SM_1000_NS12placeholders2_6E[1];
.global .align 1 .b8 _ZN34_INTERNAL_e52d99fa_4_k_cu_228a82dc6thrust24THRUST_300001_SM_1000_NS12placeholders2_7E[1];
.global .align 1 .b8 _ZN34_INTERNAL_e52d99fa_4_k_cu_228a82dc6thrust24THRUST_300001_SM_1000_NS12placeholders2_8E[1];
.global .align 1 .b8 _ZN34_INTERNAL_e52d99fa_4_k_cu_228a82dc6thrust24THRUST_300001_SM_1000_NS12placeholders2_9E[1];
.global .align 1 .b8 _ZN34_INTERNAL_e52d99fa_4_k_cu_228a82dc6thrust24THRUST_300001_SM_1000_NS12placeholders3_10E[1];
.global .align 1 .b8 _ZN34_INTERNAL_e52d99fa_4_k_cu_228a82dc6thrust24THRUST_300001_SM_1000_NS3seqE[1];

.visible .entry _Z23one_hop_subgraph_kerneliPiiiS_S_(
	.param .u32 _Z23one_hop_subgraph_kerneliPiiiS_S__param_0,
	.param .u64 .ptr .align 1 _Z23one_hop_subgraph_kerneliPiiiS_S__param_1,
	.param .u32 _Z23one_hop_subgraph_kerneliPiiiS_S__param_2,
	.param .u32 _Z23one_hop_subgraph_kerneliPiiiS_S__param_3,
	.param .u64 .ptr .align 1 _Z23one_hop_subgraph_kerneliPiiiS_S__param_4,
	.param .u64 .ptr .align 1 _Z23one_hop_subgraph_kerneliPiiiS_S__param_5
)
{
	.reg .pred 	%p<26>;
	.reg .b32 	%r<144>;
	.reg .b64 	%rd<51>;

	ld.param.u64 	%rd12, [_Z23one_hop_subgraph_kerneliPiiiS_S__param_1];
	ld.param.u32 	%r48, [_Z23one_hop_subgraph_kerneliPiiiS_S__param_2];
	ld.param.u32 	%r47, [_Z23one_hop_subgraph_kerneliPiiiS_S__param_3];
	ld.param.u64 	%rd10, [_Z23one_hop_subgraph_kerneliPiiiS_S__param_4];
	ld.param.u64 	%rd11, [_Z23one_hop_subgraph_kerneliPiiiS_S__param_5];
	cvta.to.global.u64 	%rd1, %rd12;
	mov.u32 	%r49, %ntid.x;
	mov.u32 	%r50, %ctaid.x;
	mov.u32 	%r51, %tid.x;
	mad.lo.s32 	%r1, %r49, %r50, %r51;
	setp.ge.s32 	%p1, %r1, %r48;
	@%p1 bra 	$L__BB0_42;
	cvta.to.global.u64 	%rd13, %rd10;
	cvta.to.global.u64 	%rd14, %rd11;
	mul.lo.s32 	%r52, %r1, 50;
	mul.wide.s32 	%rd15, %r52, 4;
	add.s64 	%rd2, %rd13, %rd15;
	st.global.u32 	[%rd2], %r1;
	mul.wide.s32 	%rd16, %r1, 4;
	add.s64 	%rd3, %rd14, %rd16;
	ld.global.u32 	%r53, [%rd3];
	add.s32 	%r54, %r53, 1;
	st.global.u32 	[%rd3], %r54;
	setp.lt.s32 	%p2, %r47, 1;
	@%p2 bra 	$L__BB0_42;
	and.b32  	%r2, %r47, 7;
	setp.lt.u32 	%p3, %r47, 8;
	mov.b32 	%r124, 1;
	mov.b32 	%r138, 0;
	@%p3 bra 	$L__BB0_21;
	and.b32  	%r138, %r47, 2147483640;
	neg.s32 	%r122, %r138;
	add.s64 	%rd50, %rd1, 32;
	mov.b32 	%r124, 1;
$L__BB0_4:
	.pragma "nounroll";
	ld.global.u32 	%r58, [%rd50+-32];
	setp.ne.s32 	%p4, %r1, %r58;
	@%p4 bra 	$L__BB0_6;
	ld.global.u32 	%r59, [%rd50+-28];
	mul.wide.s32 	%rd17, %r124, 4;
	add.s64 	%rd18, %rd2, %rd17;
	st.global.u32 	[%rd18], %r59;
	ld.global.u32 	%r60, [%rd3];
	add.s32 	%r61, %r60, 1;
	st.global.u32 	[%rd3], %r61;
	add.s32 	%r124, %r124, 1;
$L__BB0_6:
	ld.global.u32 	%r62, [%rd50+-24];
	setp.ne.s32 	%p5, %r1, %r62;
	@%p5 bra 	$L__BB0_8;
	ld.global.u32 	%r63, [%rd50+-20];
	mul.wide.s32 	%rd19, %r124, 4;
	add.s64 	%rd20, %rd2, %rd19;
	st.global.u32 	[%rd20], %r63;
	ld.global.u32 	%r64, [%rd3];
	add.s32 	%r65, %r64, 1;
	st.global.u32 	[%rd3], %r65;
	add.s32 	%r124, %r124, 1;
$L__BB0_8:
	ld.global.u32 	%r66, [%rd50+-16];
	setp.ne.s32 	%p6, %r1, %r66;
	@%p6 bra 	$L__BB0_10;
	ld.global.u32 	%r67, [%rd50+-12];
	mul.wide.s32 	%rd21, %r124, 4;
	add.s64 	%rd22, %rd2, %rd21;
	st.global.u32 	[%rd22], %r67;
	ld.global.u32 	%r68, [%rd3];
	add.s32 	%r69, %r68, 1;
	st.global.u32 	[%rd3], %r69;
	add.s32 	%r124, %r124, 1;
$L__BB0_10:
	ld.global.u32 	%r70, [%rd50+-8];
	setp.ne.s32 	%p7, %r1, %r70;
	@%p7 bra 	$L__BB0_12;
	ld.global.u32 	%r71, [%rd50+-4];
	mul.wide.s32 	%rd23, %r124, 4;
	add.s64 	%rd24, %rd2, %rd23;
	st.global.u32 	[%rd24], %r71;
	ld.global.u32 	%r72, [%rd3];
	add.s32 	%r73, %r72, 1;
	st.global.u32 	[%rd3], %r73;
	add.s32 	%r124, %r124, 1;
$L__BB0_12:
	ld.global.u32 	%r74, [%rd50];
	setp.ne.s32 	%p8, %r1, %r74;
	@%p8 bra 	$L__BB0_14;
	ld.global.u32 	%r75, [%rd50+4];
	mul.wide.s32 	%rd25, %r124, 4;
	add.s64 	%rd26, %rd2, %rd25;
	st.global.u32 	[%rd26], %r75;
	ld.global.u32 	%r76, [%rd3];
	add.s32 	%r77, %r76, 1;
	st.global.u32 	[%rd3], %r77;
	add.s32 	%r124, %r124, 1;
$L__BB0_14:
	ld.global.u32 	%r78, [%rd50+8];
	setp.ne.s32 	%p9, %r1, %r78;
	@%p9 bra 	$L__BB0_16;
	ld.global.u32 	%r79, [%rd50+12];
	mul.wide.s32 	%rd27, %r124, 4;
	add.s64 	%rd28, %rd2, %rd27;
	st.global.u32 	[%rd28], %r79;
	ld.global.u32 	%r80, [%rd3];
	add.s32 	%r81, %r80, 1;
	st.global.u32 	[%rd3], %r81;
	add.s32 	%r124, %r124, 1;
$L__BB0_16:
	ld.global.u32 	%r82, [%rd50+16];
	setp.ne.s32 	%p10, %r1, %r82;
	@%p10 bra 	$L__BB0_18;
	ld.global.u32 	%r83, [%rd50+20];
	mul.wide.s32 	%rd29, %r124, 4;
	add.s64 	%rd30, %rd2, %rd29;
	st.global.u32 	[%rd30], %r83;
	ld.global.u32 	%r84, [%rd3];
	add.s32 	%r85, %r84, 1;
	st.global.u32 	[%rd3], %r85;
	add.s32 	%r124, %r124, 1;
$L__BB0_18:
	ld.global.u32 	%r86, [%rd50+24];
	setp.ne.s32 	%p11, %r1, %r86;
	@%p11 bra 	$L__BB0_20;
	ld.global.u32 	%r87, [%rd50+28];
	mul.wide.s32 	%rd31, %r124, 4;
	add.s64 	%rd32, %rd2, %rd31;
	st.global.u32 	[%rd32], %r87;
	ld.global.u32 	%r88, [%rd3];
	add.s32 	%r89, %r88, 1;
	st.global.u32 	[%rd3], %r89;
	add.s32 	%r124, %r124, 1;
$L__BB0_20:
	add.s32 	%r122, %r122, 8;
	add.s64 	%rd50, %rd50, 64;
	setp.ne.s32 	%p12, %r122, 0;
	@%p12 bra 	$L__BB0_4;
$L__BB0_21:
	setp.eq.s32 	%p13, %r2, 0;
	@%p13 bra 	$L__BB0_42;
	and.b32  	%r26, %r47, 3;
	setp.lt.u32 	%p14, %r2, 4;
	@%p14 bra 	$L__BB0_32;
	shl.b32 	%r27, %r138, 1;
	mul.wide.u32 	%rd33, %r27, 4;
	add.s64 	%rd7, %rd1, %rd33;
	ld.global.u32 	%r90, [%rd7];
	setp.ne.s32 	%p15, %r1, %r90;
	@%p15 bra 	$L__BB0_25;
	ld.global.u32 	%r91, [%rd7+4];
	mul.wide.s32 	%rd34, %r124, 4;
	add.s64 	%rd35, %rd2, %rd34;
	st.global.u32 	[%rd35], %r91;
	ld.global.u32 	%r92, [%rd3];
	add.s32 	%r93, %r92, 1;
	st.global.u32 	[%rd3], %r93;
	add.s32 	%r124, %r124, 1;
$L__BB0_25:
	ld.global.u32 	%r94, [%rd7+8];
	setp.ne.s32 	%p16, %r1, %r94;
	@%p16 bra 	$L__BB0_27;
	ld.global.u32 	%r95, [%rd7+12];
	mul.wide.s32 	%rd36, %r124, 4;
	add.s64 	%rd37, %rd2, %rd36;
	st.global.u32 	[%rd37], %r95;
	ld.global.u32 	%r96, [%rd3];
	add.s32 	%r97, %r96, 1;
	st.global.u32 	[%rd3], %r97;
	add.s32 	%r124, %r124, 1;
$L__BB0_27:
	ld.global.u32 	%r98, [%rd7+16];
	setp.ne.s32 	%p17, %r1, %r98;
	@%p17 bra 	$L__BB0_29;
	ld.global.u32 	%r99, [%rd7+20];
	mul.wide.s32 	%rd38, %r124, 4;
	add.s64 	%rd39, %rd2, %rd38;
	st.global.u32 	[%rd39], %r99;
	ld.global.u32 	%r100, [%rd3];
	add.s32 	%r101, %r100, 1;
	st.global.u32 	[%rd3], %r101;
	add.s32 	%r124, %r124, 1;
$L__BB0_29:
	ld.global.u32 	%r102, [%rd7+24];
	setp.ne.s32 	%p18, %r1, %r102;
	@%p18 bra 	$L__BB0_31;
	ld.global.u32 	%r103, [%rd7+28];
	mul.wide.s32 	%rd40, %r124, 4;
	add.s64 	%rd41, %rd2, %rd40;
	st.global.u32 	[%rd41], %r103;
	ld.global.u32 	%r104, [%rd3];
	add.s32 	%r105, %r104, 1;
	st.global.u32 	[%rd3], %r105;
	add.s32 	%r124, %r124, 1;
$L__BB0_31:
	sub.s32 	%r106, %r27, %r138;
	add.s32 	%r138, %r106, 4;
$L__BB0_32:
	setp.eq.s32 	%p19, %r26, 0;
	@%p19 bra 	$L__BB0_42;
	setp.eq.s32 	%p20, %r26, 1;
	@%p20 bra 	$L__BB0_39;
	shl.b32 	%r39, %r138, 1;
	mul.wide.u32 	%rd42, %r39, 4;
	add.s64 	%rd8, %rd1, %rd42;
	ld.global.u32 	%r107, [%rd8];
	setp.ne.s32 	%p21, %r1, %r107;
	@%p21 bra 	$L__BB0_36;
	ld.global.u32 	%r108, [%rd8+4];
	mul.wide.s32 	%rd43, %r124, 4;
	add.s64 	%rd44, %rd2, %rd43;
	st.global.u32 	[%rd44], %r108;
	ld.global.u32 	%r109, [%rd3];
	add.s32 	%r110, %r109, 1;
	st.global.u32 	[%rd3], %r110;
	add.s32 	%r124, %r124, 1;
$L__BB0_36:
	ld.global.u32 	%r111, [%rd8+8];
	setp.ne.s32 	%p22, %r1, %r111;
	@%p22 bra 	$L__BB0_38;
	ld.global.u32 	%r112, [%rd8+12];
	mul.wide.s32 	%rd45, %r124, 4;
	add.s64 	%rd46, %rd2, %rd45;
	st.global.u32 	[%rd46], %r112;
	ld.global.u32 	%r113, [%rd3];
	add.s32 	%r114, %r113, 1;
	st.global.u32 	[%rd3], %r114;
	add.s32 	%r124, %r124, 1;
$L__BB0_38:
	sub.s32 	%r115, %r39, %r138;
	add.s32 	%r138, %r115, 2;
$L__BB0_39:
	and.b32  	%r116, %r47, 1;
	setp.eq.b32 	%p23, %r116, 1;
	not.pred 	%p24, %p23;
	@%p24 bra 	$L__BB0_42;
	shl.b32 	%r117, %r138, 1;
	mul.wide.u32 	%rd47, %r117, 4;
	add.s64 	%rd9, %rd1, %rd47;
	ld.global.u32 	%r118, [%rd9];
	setp.ne.s32 	%p25, %r1, %r118;
	@%p25 bra 	$L__BB0_42;
	ld.global.u32 	%r119, [%rd9+4];
	mul.wide.s32 	%rd48, %r124, 4;
	add.s64 	%rd49, %rd2, %rd48;
	st.global.u32 	[%rd49], %r119;
	ld.global.u32 	%r120, [%rd3];
	add.s32 	%r121, %r120, 1;
	st.global.u32 	[%rd3], %r121;
$L__BB0_42:
	ret;

}
	// .globl	_ZN3cub18CUB_300001_SM_10006detail11EmptyKernelIvEEvv
.visible .entry _ZN3cub18CUB_300001_SM_10006detail11EmptyKernelIvEEvv()
{


	ret;

}


// ===== COMPILED SASS (sm_100) =====

	.target	sm_100

	.elftype	@"ET_EXEC"


//--------------------- .note.nv.tkinfo           --------------------------
	.section	.note.nv.tkinfo,"",@"SHT_NOTE"
	.sectionflags	@"SHF_NOTE_NV_TKINFO"
	.tkinfo
        /*0018*/ 	.word	0x00000002
        /*0030*/ 	.string	""
        /*0030*/ 	.string	"ptxas"
        /*0030*/ 	.string	"Cuda compilation tools, release 13.0, V13.0.88"
        /*0030*/ 	.string	"Build cuda_13.0.r13.0/compiler.36424714_0"
        /*0030*/ 	.string	"-arch sm_100 -m 64 "



//--------------------- .note.nv.cuinfo           --------------------------
	.section	.note.nv.cuinfo,"",@"SHT_NOTE"
	.sectionflags	@"SHF_NOTE_NV_CUINFO"
        /*0018*/ 	.short	0x0002
        /*001a*/ 	.short	0x0064
        /*001c*/ 	.short	0x0082
	.zero		2


//--------------------- .nv.info                  --------------------------
	.section	.nv.info,"",@"SHT_CUDA_INFO"
	.align	4


	//----- nvinfo : EIATTR_REGCOUNT
	.align		4
        /*0000*/ 	.byte	0x04, 0x2f
        /*0002*/ 	.short	(.L_44 - .L_43)
	.align		4
.L_43:
        /*0004*/ 	.word	index@(_Z23one_hop_subgraph_kerneliPiiiS_S_)
        /*0008*/ 	.word	0x0000001a


	//----- nvinfo : EIATTR_FRAME_SIZE
	.align		4
.L_44:
        /*000c*/ 	.byte	0x04, 0x11
        /*000e*/ 	.short	(.L_46 - .L_45)
	.align		4
.L_45:
        /*0010*/ 	.word	index@(_Z23one_hop_subgraph_kerneliPiiiS_S_)
        /*0014*/ 	.word	0x00000000


	//----- nvinfo : EIATTR_REGCOUNT
	.align		4
.L_46:
        /*0018*/ 	.byte	0x04, 0x2f
        /*001a*/ 	.short	(.L_48 - .L_47)
	.align		4
.L_47:
        /*001c*/ 	.word	index@(_ZN3cub18CUB_300001_SM_10006detail11EmptyKernelIvEEvv)
        /*0020*/ 	.word	0x00000004


	//----- nvinfo : EIATTR_FRAME_SIZE
	.align		4
.L_48:
        /*0024*/ 	.byte	0x04, 0x11
        /*0026*/ 	.short	(.L_50 - .L_49)
	.align		4
.L_49:
        /*0028*/ 	.word	index@(_ZN3cub18CUB_300001_SM_10006detail11EmptyKernelIvEEvv)
        /*002c*/ 	.word	0x00000000


	//----- nvinfo : EIATTR_MIN_STACK_SIZE
	.align		4
.L_50:
        /*0030*/ 	.byte	0x04, 0x12
        /*0032*/ 	.short	(.L_52 - .L_51)
	.align		4
.L_51:
        /*0034*/ 	.word	index@(_ZN3cub18CUB_300001_SM_10006detail11EmptyKernelIvEEvv)
        /*0038*/ 	.word	0x00000000


	//----- nvinfo : EIATTR_MIN_STACK_SIZE
	.align		4
.L_52:
        /*003c*/ 	.byte	0x04, 0x12
        /*003e*/ 	.short	(.L_54 - .L_53)
	.align		4
.L_53:
        /*0040*/ 	.word	index@(_Z23one_hop_subgraph_kerneliPiiiS_S_)
        /*0044*/ 	.word	0x00000000
.L_54:


//--------------------- .nv.compat                --------------------------
	.section	.nv.compat,"",@"SHT_CUDA_COMPAT_INFO"
	.align	4
        /*0000*/ 	.byte	0x02, 0x09, 0x00, 0x00, 0x02, 0x02, 0x01, 0x00, 0x02, 0x05, 0x05, 0x00, 0x03, 0x07, 0x01, 0x01
        /*0010*/ 	.byte	0x02, 0x03, 0x00, 0x00, 0x02, 0x06, 0x01, 0x00, 0x04, 0x0b, 0x08, 0x00, 0x09, 0x00, 0x00, 0x00
        /*0020*/ 	.byte	0x00, 0x00, 0x00, 0x00


//--------------------- .nv.info._ZN3cub18CUB_300001_SM_10006detail11EmptyKernelIvEEvv --------------------------
	.section	.nv.info._ZN3cub18CUB_300001_SM_10006detail11EmptyKernelIvEEvv,"",@"SHT_CUDA_INFO"
	.sectionflags	@""
	.align	4


	//----- nvinfo : EIATTR_CUDA_API_VERSION
	.align		4
        /*0000*/ 	.byte	0x04, 0x37
        /*0002*/ 	.short	(.L_56 - .L_55)
.L_55:
        /*0004*/ 	.word	0x00000082


	//----- nvinfo : EIATTR_SPARSE_MMA_MASK
	.align		4
.L_56:
        /*0008*/ 	.byte	0x03, 0x50
        /*000a*/ 	.short	0x0000


	//----- nvinfo : EIATTR_MAXREG_COUNT
	.align		4
        /*000c*/ 	.byte	0x03, 0x1b
        /*000e*/ 	.short	0x00ff


	//----- nvinfo : EIATTR_MERCURY_ISA_VERSION
	.align		4
        /*0010*/ 	.byte	0x03, 0x5f
        /*0012*/ 	.short	0x0101


	//----- nvinfo : EIATTR_VRC_CTA_INIT_COUNT
	.align		4
        /*0014*/ 	.byte	0x02, 0x4a
	.zero		1
	.zero		1


	//----- nvinfo : EIATTR_EXIT_INSTR_OFFSETS
	.align		4
        /*0018*/ 	.byte	0x04, 0x1c
        /*001a*/ 	.short	(.L_58 - .L_57)


	//   ....[0]....
.L_57:
        /*001c*/ 	.word	0x00000010


	//----- nvinfo : EIATTR_SW_WAR
	.align		4
.L_58:
        /*0020*/ 	.byte	0x04, 0x36
        /*0022*/ 	.short	(.L_60 - .L_59)
.L_59:
        /*0024*/ 	.word	0x00000008
.L_60:


//--------------------- .nv.info._Z23one_hop_subgraph_kerneliPiiiS_S_ --------------------------
	.section	.nv.info._Z23one_hop_subgraph_kerneliPiiiS_S_,"",@"SHT_CUDA_INFO"
	.sectionflags	@""
	.align	4


	//----- nvinfo : EIATTR_CUDA_API_VERSION
	.align		4
        /*0000*/ 	.byte	0x04, 0x37
        /*0002*/ 	.short	(.L_62 - .L_61)
.L_61:
        /*0004*/ 	.word	0x00000082


	//----- nvinfo : EIATTR_KPARAM_INFO
	.align		4
.L_62:
        /*0008*/ 	.byte	0x04, 0x17
        /*000a*/ 	.short	(.L_64 - .L_63)
.L_63:
        /*000c*/ 	.word	0x00000000
        /*0010*/ 	.short	0x0005
        /*0012*/ 	.short	0x0020
        /*0014*/ 	.byte	0x00, 0xf5, 0x21, 0x00


	//----- nvinfo : EIATTR_KPARAM_INFO
	.align		4
.L_64:
        /*0018*/ 	.byte	0x04, 0x17
        /*001a*/ 	.short	(.L_66 - .L_65)
.L_65:
        /*001c*/ 	.word	0x00000000
        /*0020*/ 	.short	0x0004
        /*0022*/ 	.short	0x0018
        /*0024*/ 	.byte	0x00, 0xf5, 0x21, 0x00


	//----- nvinfo : EIATTR_KPARAM_INFO
	.align		4
.L_66:
        /*0028*/ 	.byte	0x04, 0x17
        /*002a*/ 	.short	(.L_68 - .L_67)
.L_67:
        /*002c*/ 	.word	0x00000000
        /*0030*/ 	.short	0x0003
        /*0032*/ 	.short	0x0014
        /*0034*/ 	.byte	0x00, 0xf0, 0x11, 0x00


	//----- nvinfo : EIATTR_KPARAM_INFO
	.align		4
.L_68:
        /*0038*/ 	.byte	0x04, 0x17
        /*003a*/ 	.short	(.L_70 - .L_69)
.L_69:
        /*003c*/ 	.word	0x00000000
        /*0040*/ 	.short	0x0002
        /*0042*/ 	.short	0x0010
        /*0044*/ 	.byte	0x00, 0xf0, 0x11, 0x00


	//----- nvinfo : EIATTR_KPARAM_INFO
	.align		4
.L_70:
        /*0048*/ 	.byte	0x04, 0x17
        /*004a*/ 	.short	(.L_72 - .L_71)
.L_71:
        /*004c*/ 	.word	0x00000000
        /*0050*/ 	.short	0x0001
        /*0052*/ 	.short	0x0008
        /*0054*/ 	.byte	0x00, 0xf5, 0x21, 0x00


	//----- nvinfo : EIATTR_KPARAM_INFO
	.align		4
.L_72:
        /*0058*/ 	.byte	0x04, 0x17
        /*005a*/ 	.short	(.L_74 - .L_73)
.L_73:
        /*005c*/ 	.word	0x00000000
        /*0060*/ 	.short	0x0000
        /*0062*/ 	.short	0x0000
        /*0064*/ 	.byte	0x00, 0xf0, 0x11, 0x00


	//----- nvinfo : EIATTR_SPARSE_MMA_MASK
	.align		4
.L_74:
        /*0068*/ 	.byte	0x03, 0x50
        /*006a*/ 	.short	0x0000


	//----- nvinfo : EIATTR_MAXREG_COUNT
	.align		4
        /*006c*/ 	.byte	0x03, 0x1b
        /*006e*/ 	.short	0x00ff


	//----- nvinfo : EIATTR_MERCURY_ISA_VERSION
	.align		4
        /*0070*/ 	.byte	0x03, 0x5f
        /*0072*/ 	.short	0x0101


	//----- nvinfo : EIATTR_VRC_CTA_INIT_COUNT
	.align		4
        /*0074*/ 	.byte	0x02, 0x4a
	.zero		1
	.zero		1


	//----- nvinfo : EIATTR_EXIT_INSTR_OFFSETS
	.align		4
        /*0078*/ 	.byte	0x04, 0x1c
        /*007a*/ 	.short	(.L_76 - .L_75)


	//   ....[0]....
.L_75:
        /*007c*/ 	.word	0x00000070


	//   ....[1]....
        /*0080*/ 	.word	0x00000140


	//   ....[2]....
        /*0084*/ 	.word	0x00000700


	//   ....[3]....
        /*0088*/ 	.word	0x000009e0


	//   ....[4]....
        /*008c*/ 	.word	0x00000b90


	//   ....[5]....
        /*0090*/ 	.word	0x00000bf0


	//   ....[6]....
        /*0094*/ 	.word	0x00000c60


	//----- nvinfo : EIATTR_CBANK_PARAM_SIZE
	.align		4
.L_76:
        /*0098*/ 	.byte	0x03, 0x19
        /*009a*/ 	.short	0x0028


	//----- nvinfo : EIATTR_PARAM_CBANK
	.align		4
        /*009c*/ 	.byte	0x04, 0x0a
        /*009e*/ 	.short	(.L_78 - .L_77)
	.align		4
.L_77:
        /*00a0*/ 	.word	index@(.nv.constant0._Z23one_hop_subgraph_kerneliPiiiS_S_)
        /*00a4*/ 	.short	0x0380
        /*00a6*/ 	.short	0x0028


	//----- nvinfo : EIATTR_SW_WAR
	.align		4
.L_78:
        /*00a8*/ 	.byte	0x04, 0x36
        /*00aa*/ 	.short	(.L_80 - .L_79)
.L_79:
        /*00ac*/ 	.word	0x00000008
.L_80:


//--------------------- .nv.callgraph             --------------------------
	.section	.nv.callgraph,"",@"SHT_CUDA_CALLGRAPH"
	.align	4
	.sectionentsize	8
	.align		4
        /*0000*/ 	.word	0x00000000
	.align		4
        /*0004*/ 	.word	0xffffffff
	.align		4
        /*0008*/ 	.word	0x00000000
	.align		4
        /*000c*/ 	.word	0xfffffffe
	.align		4
        /*0010*/ 	.word	0x00000000
	.align		4
        /*0014*/ 	.word	0xfffffffd
	.align		4
        /*0018*/ 	.word	0x00000000
	.align		4
        /*001c*/ 	.word	0xfffffffc


//--------------------- .nv.constant4             --------------------------
	.section	.nv.constant4,"a",@progbits
	.align	8
	.align		8
.nv.constant4:
        /*0000*/ 	.dword	_ZN34_INTERNAL_e52d99fa_4_k_cu_228a82dc4cuda3std3__45__cpo5beginE
	.align		8
        /*0008*/ 	.dword	_ZN34_INTERNAL_e52d99fa_4_k_cu_228a82dc4cuda3std3__45__cpo3endE
	.align		8
        /*0010*/ 	.dword	_ZN34_INTERNAL_e52d99fa_4_k_cu_228a82dc4cuda3std3__45__cpo6cbeginE
	.align		8
        /*0018*/ 	.dword	_ZN34_INTERNAL_e52d99fa_4_k_cu_228a82dc4cuda3std3__45__cpo4cendE
	.align		8
        /*0020*/ 	.dword	_ZN34_INTERNAL_e52d99fa_4_k_cu_228a82dc4cuda3std3__45__cpo6rbeginE
	.align		8
        /*0028*/ 	.dword	_ZN34_INTERNAL_e52d99fa_4_k_cu_228a82dc4cuda3std3__45__cpo4rendE
	.align		8
        /*0030*/ 	.dword	_ZN34_INTERNAL_e52d99fa_4_k_cu_228a82dc4cuda3std3__45__cpo7crbeginE
	.align		8
        /*0038*/ 	.dword	_ZN34_INTERNAL_e52d99fa_4_k_cu_228a82dc4cuda3std3__45__cpo5crendE
	.align		8
        /*0040*/ 	.dword	_ZN34_INTERNAL_e52d99fa_4_k_cu_228a82dc4cuda3std3__436_GLOBAL__N__e52d99fa_4_k_cu_228a82dc6ignoreE
	.align		8
        /*0048*/ 	.dword	_ZN34_INTERNAL_e52d99fa_4_k_cu_228a82dc4cuda3std3__419piecewise_constructE
	.align		8
        /*0050*/ 	.dword	_ZN34_INTERNAL_e52d99fa_4_k_cu_228a82dc4cuda3std3__48in_placeE
	.align		8
        /*0058*/ 	.dword	_ZN34_INTERNAL_e52d99fa_4_k_cu_228a82dc4cuda3std3__420unreachable_sentinelE
	.align		8
        /*0060*/ 	.dword	_ZN34_INTERNAL_e52d99fa_4_k_cu_228a82dc4cuda3std3__47nulloptE
	.align		8
        /*0068*/ 	.dword	_ZN34_INTERNAL_e52d99fa_4_k_cu_228a82dc4cuda3std3__48unexpectE
	.align		8
        /*0070*/ 	.dword	_ZN34_INTERNAL_e52d99fa_4_k_cu_228a82dc4cuda3std6ranges3__45__cpo4swapE
	.align		8
        /*0078*/ 	.dword	_ZN34_INTERNAL_e52d99fa_4_k_cu_228a82dc4cuda3std6ranges3__45__cpo9iter_moveE
	.align		8
        /*0080*/ 	.dword	_ZN34_INTERNAL_e52d99fa_4_k_cu_228a82dc4cuda3std6ranges3__45__cpo5beginE
	.align		8
        /*0088*/ 	.dword	_ZN34_INTERNAL_e52d99fa_4_k_cu_228a82dc4cuda3std6ranges3__45__cpo3endE
	.align		8
        /*0090*/ 	.dword	_ZN34_INTERNAL_e52d99fa_4_k_cu_228a82dc4cuda3std6ranges3__45__cpo6cbeginE
	.align		8
        /*0098*/ 	.dword	_ZN34_INTERNAL_e52d99fa_4_k_cu_228a82dc4cuda3std6ranges3__45__cpo4cendE
	.align		8
        /*00a0*/ 	.dword	_ZN34_INTERNAL_e52d99fa_4_k_cu_228a82dc4cuda3std6ranges3__45__cpo7advanceE
	.align		8
        /*00a8*/ 	.dword	_ZN34_INTERNAL_e52d99fa_4_k_cu_228a82dc4cuda3std6ranges3__45__cpo9iter_swapE
	.align		8
        /*00b0*/ 	.dword	_ZN34_INTERNAL_e52d99fa_4_k_cu_228a82dc4cuda3std6ranges3__45__cpo4nextE
	.align		8
        /*00b8*/ 	.dword	_ZN34_INTERNAL_e52d99fa_4_k_cu_228a82dc4cuda3std6ranges3__45__cpo4prevE
	.align		8
        /*00c0*/ 	.dword	_ZN34_INTERNAL_e52d99fa_4_k_cu_228a82dc4cuda3std6ranges3__45__cpo4dataE
	.align		8
        /*00c8*/ 	.dword	_ZN34_INTERNAL_e52d99fa_4_k_cu_228a82dc4cuda3std6ranges3__45__cpo5cdataE
	.align		8
        /*00d0*/ 	.dword	_ZN34_INTERNAL_e52d99fa_4_k_cu_228a82dc4cuda3std6ranges3__45__cpo4sizeE
	.align		8
        /*00d8*/ 	.dword	_ZN34_INTERNAL_e52d99fa_4_k_cu_228a82dc4cuda3std6ranges3__45__cpo5ssizeE
	.align		8
        /*00e0*/ 	.dword	_ZN34_INTERNAL_e52d99fa_4_k_cu_228a82dc4cuda3std6ranges3__45__cpo8distanceE
	.align		8
        /*00e8*/ 	.dword	_ZN34_INTERNAL_e52d99fa_4_k_cu_228a82dc6thrust24THRUST_300001_SM_1000_NS8cuda_cub3parE
	.align		8
        /*00f0*/ 	.dword	_ZN34_INTERNAL_e52d99fa_4_k_cu_228a82dc6thrust24THRUST_300001_SM_1000_NS8cuda_cub10par_nosyncE
	.align		8
        /*00f8*/ 	.dword	_ZN34_INTERNAL_e52d99fa_4_k_cu_228a82dc6thrust24THRUST_300001_SM_1000_NS6system6detail10sequential3seqE
	.align		8
        /*0100*/ 	.dword	_ZN34_INTERNAL_e52d99fa_4_k_cu_228a82dc6thrust24THRUST_300001_SM_1000_NS12placeholders2_1E
	.align		8
        /*0108*/ 	.dword	_ZN34_INTERNAL_e52d99fa_4_k_cu_228a82dc6thrust24THRUST_300001_SM_1000_NS12placeholders2_2E
	.align		8
        /*0110*/ 	.dword	_ZN34_INTERNAL_e52d99fa_4_k_cu_228a82dc6thrust24THRUST_300001_SM_1000_NS12placeholders2_3E
	.align		8
        /*0118*/ 	.dword	_ZN34_INTERNAL_e52d99fa_4_k_cu_228a82dc6thrust24THRUST_300001_SM_1000_NS12placeholders2_4E
	.align		8
        /*0120*/ 	.dword	_ZN34_INTERNAL_e52d99fa_4_k_cu_228a82dc6thrust24THRUST_300001_SM_1000_NS12placeholders2_5E
	.align		8
        /*0128*/ 	.dword	_ZN34_INTERNAL_e52d99fa_4_k_cu_228a82dc6thrust24THRUST_300001_SM_1000_NS12placeholders2_6E
	.align		8
        /*0130*/ 	.dword	_ZN34_INTERNAL_e52d99fa_4_k_cu_228a82dc6thrust24THRUST_300001_SM_1000_NS12placeholders2_7E
	.align		8
        /*0138*/ 	.dword	_ZN34_INTERNAL_e52d99fa_4_k_cu_228a82dc6thrust24THRUST_300001_SM_1000_NS12placeholders2_8E
	.align		8
        /*0140*/ 	.dword	_ZN34_INTERNAL_e52d99fa_4_k_cu_228a82dc6thrust24THRUST_300001_SM_1000_NS12placeholders2_9E
	.align		8
        /*0148*/ 	.dword	_ZN34_INTERNAL_e52d99fa_4_k_cu_228a82dc6thrust24THRUST_300001_SM_1000_NS12placeholders3_10E
	.align		8
        /*0150*/ 	.dword	_ZN34_INTERNAL_e52d99fa_4_k_cu_228a82dc6thrust24THRUST_300001_SM_1000_NS3seqE


//--------------------- .text._ZN3cub18CUB_300001_SM_10006detail11EmptyKernelIvEEvv --------------------------
	.section	.text._ZN3cub18CUB_300001_SM_10006detail11EmptyKernelIvEEvv,"ax",@progbits
	.align	128
        .global         _ZN3cub18CUB_300001_SM_10006detail11EmptyKernelIvEEvv
        .type           _ZN3cub18CUB_300001_SM_10006detail11EmptyKernelIvEEvv,@function
        .size           _ZN3cub18CUB_300001_SM_10006detail11EmptyKernelIvEEvv,(.L_x_6 - _ZN3cub18CUB_300001_SM_10006detail11EmptyKernelIvEEvv)
        .other          _ZN3cub18CUB_300001_SM_10006detail11EmptyKernelIvEEvv,@"STO_CUDA_ENTRY STV_DEFAULT"
_ZN3cub18CUB_300001_SM_10006detail11EmptyKernelIvEEvv:
.text._ZN3cub18CUB_300001_SM_10006detail11EmptyKernelIvEEvv:
[----:B------:R-:W-:Y:S01]  /*0000*/  LDC R1, c[0x0][0x37c] ;  /* 0x0000df00ff017b82 */ /* 0x000fe20000000800 */
[----:B------:R-:W-:Y:S05]  /*0010*/  EXIT ;  /* 0x000000000000794d */ /* 0x000fea0003800000 */
.L_x_0:
[----:B------:R-:W-:-:S00]  /*0020*/  BRA `(.L_x_0) ;  /* 0xfffffffc00fc7947 */ /* 0x000fc0000383ffff */
[----:B------:R-:W-:-:S00]  /*0030*/  NOP ;  /* 0x0000000000007918 */ /* 0x000fc00000000000 */
        /* <DEDUP_REMOVED lines=12> */
.L_x_6:


//--------------------- .text._Z23one_hop_subgraph_kerneliPiiiS_S_ --------------------------
	.section	.text._Z23one_hop_subgraph_kerneliPiiiS_S_,"ax",@progbits
	.align	128
        .global         _Z23one_hop_subgraph_kerneliPiiiS_S_
        .type           _Z23one_hop_subgraph_kerneliPiiiS_S_,@function
        .size           _Z23one_hop_subgraph_kerneliPiiiS_S_,(.L_x_7 - _Z23one_hop_subgraph_kerneliPiiiS_S_)
        .other          _Z23one_hop_subgraph_kerneliPiiiS_S_,@"STO_CUDA_ENTRY STV_DEFAULT"
_Z23one_hop_subgraph_kerneliPiiiS_S_:
.text._Z23one_hop_subgraph_kerneliPiiiS_S_:
[----:B------:R-:W-:Y:S01]  /*0000*/  LDC R1, c[0x0][0x37c] ;  /* 0x0000df00ff017b82 */ /* 0x000fe20000000800 */
[----:B------:R-:W0:Y:S01]  /*0010*/  S2R R7, SR_CTAID.X ;  /* 0x0000000000077919 */ /* 0x000e220000002500 */
[----:B------:R-:W0:Y:S01]  /*0020*/  LDCU UR4, c[0x0][0x360] ;  /* 0x00006c00ff0477ac */ /* 0x000e220008000800 */
[----:B------:R-:W0:Y:S01]  /*0030*/  S2R R0, SR_TID.X ;  /* 0x0000000000007919 */ /* 0x000e220000002100 */
[----:B------:R-:W1:Y:S01]  /*0040*/  LDCU UR5, c[0x0][0x390] ;  /* 0x00007200ff0577ac */ /* 0x000e620008000800 */
[----:B0-----:R-:W-:-:S05]  /*0050*/  IMAD R7, R7, UR4, R0 ;  /* 0x0000000407077c24 */ /* 0x001fca000f8e0200 */
[----:B-1----:R-:W-:-:S13]  /*0060*/  ISETP.GE.AND P0, PT, R7, UR5, PT ;  /* 0x0000000507007c0c */ /* 0x002fda000bf06270 */
[----:B------:R-:W-:Y:S05]  /*0070*/  @P0 EXIT ;  /* 0x000000000000094d */ /* 0x000fea0003800000 */
[----:B------:R-:W0:Y:S01]  /*0080*/  LDC.64 R4, c[0x0][0x398] ;  /* 0x0000e600ff047b82 */ /* 0x000e220000000a00 */
[----:B------:R-:W1:Y:S01]  /*0090*/  LDCU.64 UR6, c[0x0][0x358] ;  /* 0x00006b00ff0677ac */ /* 0x000e620008000a00 */
[----:B------:R-:W-:-:S06]  /*00a0*/  IMAD R9, R7, 0x32, RZ ;  /* 0x0000003207097824 */ /* 0x000fcc00078e02ff */
[----:B------:R-:W2:Y:S08]  /*00b0*/  LDC.64 R2, c[0x0][0x3a0] ;  /* 0x0000e800ff027b82 */ /* 0x000eb00000000a00 */
[----:B------:R-:W3:Y:S01]  /*00c0*/  LDC R6, c[0x0][0x394] ;  /* 0x0000e500ff067b82 */ /* 0x000ee20000000800 */
[----:B0-----:R-:W-:-:S05]  /*00d0*/  IMAD.WIDE R4, R9, 0x4, R4 ;  /* 0x0000000409047825 */ /* 0x001fca00078e0204 */
[----:B-1----:R0:W-:Y:S01]  /*00e0*/  STG.E desc[UR6][R4.64], R7 ;  /* 0x0000000704007986 */ /* 0x0021e2000c101906 */
[----:B--2---:R-:W-:-:S05]  /*00f0*/  IMAD.WIDE R2, R7, 0x4, R2 ;  /* 0x0000000407027825 */ /* 0x004fca00078e0202 */
[----:B------:R-:W2:Y:S01]  /*0100*/  LDG.E R0, desc[UR6][R2.64] ;  /* 0x0000000602007981 */ /* 0x000ea2000c1e1900 */
[----:B---3--:R-:W-:Y:S01]  /*0110*/  ISETP.GE.AND P0, PT, R6, 0x1, PT ;  /* 0x000000010600780c */ /* 0x008fe20003f06270 */
[----:B--2---:R-:W-:-:S05]  /*0120*/  VIADD R9, R0, 0x1 ;  /* 0x0000000100097836 */ /* 0x004fca0000000000 */
[----:B------:R0:W-:Y:S07]  /*0130*/  STG.E desc[UR6][R2.64], R9 ;  /* 0x0000000902007986 */ /* 0x0001ee000c101906 */
[----:B------:R-:W-:Y:S05]  /*0140*/  @!P0 EXIT ;  /* 0x000000000000894d */ /* 0x000fea0003800000 */
[C---:B------:R-:W-:Y:S01]  /*0150*/  ISETP.GE.U32.AND P1, PT, R6.reuse, 0x8, PT ;  /* 0x000000080600780c */ /* 0x040fe20003f26070 */
[----:B------:R-:W-:Y:S01]  /*0160*/  HFMA2 R0, -RZ, RZ, 0, 0 ;  /* 0x00000000ff007431 */ /* 0x000fe200000001ff */
[----:B------:R-:W-:Y:S01]  /*0170*/  LOP3.LUT R16, R6, 0x7, RZ, 0xc0, !PT ;  /* 0x0000000706107812 */ /* 0x000fe200078ec0ff */
[----:B0-----:R-:W-:-:S03]  /*0180*/  IMAD.MOV.U32 R9, RZ, RZ, 0x1 ;  /* 0x00000001ff097424 */ /* 0x001fc600078e00ff */
[----:B------:R-:W-:-:S07]  /*0190*/  ISETP.NE.AND P0, PT, R16, RZ, PT ;  /* 0x000000ff1000720c */ /* 0x000fce0003f05270 */
[----:B------:R-:W-:Y:S06]  /*01a0*/  @!P1 BRA `(.L_x_1) ;  /* 0x0000000400549947 */ /* 0x000fec0003800000 */
[----:B------:R-:W0:Y:S01]  /*01b0*/  LDCU.64 UR4, c[0x0][0x388] ;  /* 0x00007100ff0477ac */ /* 0x000e220008000a00 */
[----:B------:R-:W-:Y:S01]  /*01c0*/  LOP3.LUT R0, R6, 0x7ffffff8, RZ, 0xc0, !PT ;  /* 0x7ffffff806007812 */ /* 0x000fe200078ec0ff */
[----:B------:R-:W-:-:S04]  /*01d0*/  IMAD.MOV.U32 R9, RZ, RZ, 0x1 ;  /* 0x00000001ff097424 */ /* 0x000fc800078e00ff */
[----:B------:R-:W-:Y:S01]  /*01e0*/  IMAD.MOV R6, RZ, RZ, -R0 ;  /* 0x000000ffff067224 */ /* 0x000fe200078e0a00 */
[----:B0-----:R-:W-:-:S04]  /*01f0*/  UIADD3 UR4, UP0, UPT, UR4, 0x20, URZ ;  /* 0x0000002004047890 */ /* 0x001fc8000ff1e0ff */
[----:B------:R-:W-:Y:S02]  /*0200*/  UIADD3.X UR5, UPT, UPT, URZ, UR5, URZ, UP0, !UPT ;  /* 0x00000005ff057290 */ /* 0x000fe400087fe4ff */
[----:B------:R-:W-:-:S04]  /*0210*/  MOV R10, UR4 ;  /* 0x00000004000a7c02 */ /* 0x000fc80008000f00 */
[----:B------:R-:W-:-:S07]  /*0220*/  IMAD.U32 R11, RZ, RZ, UR5 ;  /* 0x00000005ff0b7e24 */ /* 0x000fce000f8e00ff */
.L_x_2:
[----:B------:R-:W2:Y:S02]  /*0230*/  LDG.E R8, desc[UR6][R10.64+-0x20] ;  /* 0xffffe0060a087981 */ /* 0x000ea4000c1e1900 */
[----:B--2---:R-:W-:-:S13]  /*0240*/  ISETP.NE.AND P1, PT, R7, R8, PT ;  /* 0x000000080700720c */ /* 0x004fda0003f25270 */
[----:B------:R-:W2:Y:S01]  /*0250*/  @!P1 LDG.E R17, desc[UR6][R10.64+-0x1c] ;  /* 0xffffe4060a119981 */ /* 0x000ea2000c1e1900 */
[----:B-1----:R-:W-:-:S05]  /*0260*/  @!P1 IMAD.WIDE R12, R9, 0x4, R4 ;  /* 0x00000004090c9825 */ /* 0x002fca00078e0204 */
[----:B--2---:R0:W-:Y:S04]  /*0270*/  @!P1 STG.E desc[UR6][R12.64], R17 ;  /* 0x000000110c009986 */ /* 0x0041e8000c101906 */
[----:B------:R-:W2:Y:S02]  /*0280*/  @!P1 LDG.E R8, desc[UR6][R2.64] ;  /* 0x0000000602089981 */ /* 0x000ea4000c1e1900 */
[----:B--2---:R-:W-:-:S05]  /*0290*/  @!P1 VIADD R19, R8, 0x1 ;  /* 0x0000000108139836 */ /* 0x004fca0000000000 */
[----:B------:R1:W-:Y:S04]  /*02a0*/  @!P1 STG.E desc[UR6][R2.64], R19 ;  /* 0x0000001302009986 */ /* 0x0003e8000c101906 */
[----:B------:R-:W2:Y:S02]  /*02b0*/  LDG.E R8, desc[UR6][R10.64+-0x18] ;  /* 0xffffe8060a087981 */ /* 0x000ea4000c1e1900 */
[----:B--2---:R-:W-:-:S13]  /*02c0*/  ISETP.NE.AND P2, PT, R7, R8, PT ;  /* 0x000000080700720c */ /* 0x004fda0003f45270 */
[----:B------:R-:W2:Y:S01]  /*02d0*/  @!P2 LDG.E R21, desc[UR6][R10.64+-0x14] ;  /* 0xffffec060a15a981 */ /* 0x000ea2000c1e1900 */
[----:B------:R-:W-:-:S05]  /*02e0*/  @!P1 IADD3 R9, PT, PT, R9, 0x1, RZ ;  /* 0x0000000109099810 */ /* 0x000fca0007ffe0ff */
[----:B------:R-:W-:-:S05]  /*02f0*/  @!P2 IMAD.WIDE R14, R9, 0x4, R4 ;  /* 0x00000004090ea825 */ /* 0x000fca00078e0204 */
[----:B--2---:R2:W-:Y:S04]  /*0300*/  @!P2 STG.E desc[UR6][R14.64], R21 ;  /* 0x000000150e00a986 */ /* 0x0045e8000c101906 */
[----:B------:R-:W0:Y:S02]  /*0310*/  @!P2 LDG.E R8, desc[UR6][R2.64] ;  /* 0x000000060208a981 */ /* 0x000e24000c1e1900 */
[----:B0-----:R-:W-:-:S05]  /*0320*/  @!P2 VIADD R17, R8, 0x1 ;  /* 0x000000010811a836 */ /* 0x001fca0000000000 */
[----:B------:R0:W-:Y:S04]  /*0330*/  @!P2 STG.E desc[UR6][R2.64], R17 ;  /* 0x000000110200a986 */ /* 0x0001e8000c101906 */
[----:B------:R-:W3:Y:S02]  /*0340*/  LDG.E R8, desc[UR6][R10.64+-0x10] ;  /* 0xfffff0060a087981 */ /* 0x000ee4000c1e1900 */
[----:B---3--:R-:W-:-:S13]  /*0350*/  ISETP.NE.AND P1, PT, R7, R8, PT ;  /* 0x000000080700720c */ /* 0x008fda0003f25270 */
[----:B-1----:R-:W3:Y:S01]  /*0360*/  @!P1 LDG.E R19, desc[UR6][R10.64+-0xc] ;  /* 0xfffff4060a139981 */ /* 0x002ee2000c1e1900 */
[----:B------:R-:W-:-:S04]  /*0370*/  @!P2 VIADD R9, R9, 0x1 ;  /* 0x000000010909a836 */ /* 0x000fc80000000000 */
[----:B------:R-:W-:-:S05]  /*0380*/  @!P1 IMAD.WIDE R12, R9, 0x4, R4 ;  /* 0x00000004090c9825 */ /* 0x000fca00078e0204 */
[----:B---3--:R1:W-:Y:S04]  /*0390*/  @!P1 STG.E desc[UR6][R12.64], R19 ;  /* 0x000000130c009986 */ /* 0x0083e8000c101906 */
[----:B------:R-:W2:Y:S02]  /*03a0*/  @!P1 LDG.E R8, desc[UR6][R2.64] ;  /* 0x0000000602089981 */ /* 0x000ea4000c1e1900 */
[----:B--2---:R-:W-:-:S05]  /*03b0*/  @!P1 IADD3 R21, PT, PT, R8, 0x1, RZ ;  /* 0x0000000108159810 */ /* 0x004fca0007ffe0ff */
[----:B------:R2:W-:Y:S04]  /*03c0*/  @!P1 STG.E desc[UR6][R2.64], R21 ;  /* 0x0000001502009986 */ /* 0x0005e8000c101906 */
[----:B------:R-:W3:Y:S02]  /*03d0*/  LDG.E R8, desc[UR6][R10.64+-0x8] ;  /* 0xfffff8060a087981 */ /* 0x000ee4000c1e1900 */
[----:B---3--:R-:W-:-:S13]  /*03e0*/  ISETP.NE.AND P2, PT, R7, R8, PT ;  /* 0x000000080700720c */ /* 0x008fda0003f45270 */
[----:B0-----:R-:W3:Y:S01]  /*03f0*/  @!P2 LDG.E R17, desc[UR6][R10.64+-0x4] ;  /* 0xfffffc060a11a981 */ /* 0x001ee2000c1e1900 */
[----:B------:R-:W-:-:S04]  /*0400*/  @!P1 VIADD R9, R9, 0x1 ;  /* 0x0000000109099836 */ /* 0x000fc80000000000 */
[----:B------:R-:W-:-:S05]  /*0410*/  @!P2 IMAD.WIDE R14, R9, 0x4, R4 ;  /* 0x00000004090ea825 */ /* 0x000fca00078e0204 */
[----:B---3--:R0:W-:Y:S04]  /*0420*/  @!P2 STG.E desc[UR6][R14.64], R17 ;  /* 0x000000110e00a986 */ /* 0x0081e8000c101906 */
[----:B------:R-:W1:Y:S02]  /*0430*/  @!P2 LDG.E R8, desc[UR6][R2.64] ;  /* 0x000000060208a981 */ /* 0x000e64000c1e1900 */
[----:B-1----:R-:W-:-:S05]  /*0440*/  @!P2 VIADD R19, R8, 0x1 ;  /* 0x000000010813a836 */ /* 0x002fca0000000000 */
[----:B------:R1:W-:Y:S04]  /*0450*/  @!P2 STG.E desc[UR6][R2.64], R19 ;  /* 0x000000130200a986 */ /* 0x0003e8000c101906 */
[----:B------:R-:W3:Y:S02]  /*0460*/  LDG.E R8, desc[UR6][R10.64] ;  /* 0x000000060a087981 */ /* 0x000ee4000c1e1900 */
[----:B---3--:R-:W-:-:S13]  /*0470*/  ISETP.NE.AND P1, PT, R7, R8, PT ;  /* 0x000000080700720c */ /* 0x008fda0003f25270 */
[----:B--2---:R-:W2:Y:S01]  /*0480*/  @!P1 LDG.E R21, desc[UR6][R10.64+0x4] ;  /* 0x000004060a159981 */ /* 0x004ea2000c1e1900 */
        /* <DEDUP_REMOVED lines=30> */
[----:B------:R-:W0:Y:S01]  /*0670*/  @!P1 LDG.E R8, desc[UR6][R2.64] ;  /* 0x0000000602089981 */ /* 0x000e22000c1e1900 */
[----:B------:R-:W-:Y:S02]  /*0680*/  IADD3 R6, PT, PT, R6, 0x8, RZ ;  /* 0x0000000806067810 */ /* 0x000fe40007ffe0ff */
[----:B------:R-:W-:Y:S02]  /*0690*/  IADD3 R10, P2, PT, R10, 0x40, RZ ;  /* 0x000000400a0a7810 */ /* 0x000fe40007f5e0ff */
[----:B------:R-:W-:Y:S02]  /*06a0*/  ISETP.NE.AND P3, PT, R6, RZ, PT ;  /* 0x000000ff0600720c */ /* 0x000fe40003f65270 */
[----:B------:R-:W-:Y:S01]  /*06b0*/  @!P1 IADD3 R9, PT, PT, R9, 0x1, RZ ;  /* 0x0000000109099810 */ /* 0x000fe20007ffe0ff */
[----:B------:R-:W-:-:S02]  /*06c0*/  IMAD.X R11, RZ, RZ, R11, P2 ;  /* 0x000000ffff0b7224 */ /* 0x000fc400010e060b */
[----:B0-----:R-:W-:-:S05]  /*06d0*/  @!P1 VIADD R13, R8, 0x1 ;  /* 0x00000001080d9836 */ /* 0x001fca0000000000 */
[----:B------:R1:W-:Y:S03]  /*06e0*/  @!P1 STG.E desc[UR6][R2.64], R13 ;  /* 0x0000000d02009986 */ /* 0x0003e6000c101906 */
[----:B------:R-:W-:Y:S05]  /*06f0*/  @P3 BRA `(.L_x_2) ;  /* 0xfffffff800cc3947 */ /* 0x000fea000383ffff */
.L_x_1:
[----:B------:R-:W-:Y:S05]  /*0700*/  @!P0 EXIT ;  /* 0x000000000000894d */ /* 0x000fea0003800000 */
[----:B------:R-:W0:Y:S01]  /*0710*/  LDC R6, c[0x0][0x394] ;  /* 0x0000e500ff067b82 */ /* 0x000e220000000800 */
[----:B------:R-:W-:Y:S02]  /*0720*/  ISETP.GE.U32.AND P1, PT, R16, 0x4, PT ;  /* 0x000000041000780c */ /* 0x000fe40003f26070 */
[----:B0-----:R-:W-:-:S04]  /*0730*/  LOP3.LUT R12, R6, 0x3, RZ, 0xc0, !PT ;  /* 0x00000003060c7812 */ /* 0x001fc800078ec0ff */
[----:B------:R-:W-:-:S07]  /*0740*/  ISETP.NE.AND P0, PT, R12, RZ, PT ;  /* 0x000000ff0c00720c */ /* 0x000fce0003f05270 */
[----:B------:R-:W-:Y:S06]  /*0750*/  @!P1 BRA `(.L_x_3) ;  /* 0x0000000000a09947 */ /* 0x000fec0003800000 */
[----:B------:R-:W0:Y:S01]  /*0760*/  LDC.64 R10, c[0x0][0x388] ;  /* 0x0000e200ff0a7b82 */ /* 0x000e220000000a00 */
[----:B-1----:R-:W-:-:S04]  /*0770*/  IMAD.SHL.U32 R13, R0, 0x2, RZ ;  /* 0x00000002000d7824 */ /* 0x002fc800078e00ff */
[----:B0-----:R-:W-:-:S05]  /*0780*/  IMAD.WIDE.U32 R10, R13, 0x4, R10 ;  /* 0x000000040d0a7825 */ /* 0x001fca00078e000a */
[----:B------:R-:W2:Y:S02]  /*0790*/  LDG.E R8, desc[UR6][R10.64] ;  /* 0x000000060a087981 */ /* 0x000ea4000c1e1900 */
[----:B--2---:R-:W-:-:S13]  /*07a0*/  ISETP.NE.AND P1, PT, R7, R8, PT ;  /* 0x000000080700720c */ /* 0x004fda0003f25270 */
[----:B------:R-:W2:Y:S01]  /*07b0*/  @!P1 LDG.E R19, desc[UR6][R10.64+0x4] ;  /* 0x000004060a139981 */ /* 0x000ea2000c1e1900 */
[----:B------:R-:W-:-:S05]  /*07c0*/  @!P1 IMAD.WIDE R14, R9, 0x4, R4 ;  /* 0x00000004090e9825 */ /* 0x000fca00078e0204 */
[----:B--2---:R0:W-:Y:S04]  /*07d0*/  @!P1 STG.E desc[UR6][R14.64], R19 ;  /* 0x000000130e009986 */ /* 0x0041e8000c101906 */
[----:B------:R-:W2:Y:S02]  /*07e0*/  @!P1 LDG.E R8, desc[UR6][R2.64] ;  /* 0x0000000602089981 */ /* 0x000ea4000c1e1900 */
[----:B--2---:R-:W-:-:S05]  /*07f0*/  @!P1 IADD3 R21, PT, PT, R8, 0x1, RZ ;  /* 0x0000000108159810 */ /* 0x004fca0007ffe0ff */
[----:B------:R1:W-:Y:S04]  /*0800*/  @!P1 STG.E desc[UR6][R2.64], R21 ;  /* 0x0000001502009986 */ /* 0x0003e8000c101906 */
[----:B------:R-:W2:Y:S02]  /*0810*/  LDG.E R8, desc[UR6][R10.64+0x8] ;  /* 0x000008060a087981 */ /* 0x000ea4000c1e1900 */
[----:B--2---:R-:W-:-:S13]  /*0820*/  ISETP.NE.AND P2, PT, R7, R8, PT ;  /* 0x000000080700720c */ /* 0x004fda0003f45270 */
[----:B------:R-:W2:Y:S01]  /*0830*/  @!P2 LDG.E R23, desc[UR6][R10.64+0xc] ;  /* 0x00000c060a17a981 */ /* 0x000ea2000c1e1900 */
[----:B------:R-:W-:-:S04]  /*0840*/  @!P1 VIADD R9, R9, 0x1 ;  /* 0x0000000109099836 */ /* 0x000fc80000000000 */
[----:B------:R-:W-:-:S05]  /*0850*/  @!P2 IMAD.WIDE R16, R9, 0x4, R4 ;  /* 0x000000040910a825 */ /* 0x000fca00078e0204 */
[----:B--2---:R2:W-:Y:S04]  /*0860*/  @!P2 STG.E desc[UR6][R16.64], R23 ;  /* 0x000000171000a986 */ /* 0x0045e8000c101906 */
[----:B------:R-:W0:Y:S02]  /*0870*/  @!P2 LDG.E R8, desc[UR6][R2.64] ;  /* 0x000000060208a981 */ /* 0x000e24000c1e1900 */
[----:B0-----:R-:W-:-:S05]  /*0880*/  @!P2 IADD3 R19, PT, PT, R8, 0x1, RZ ;  /* 0x000000010813a810 */ /* 0x001fca0007ffe0ff */
        /* <DEDUP_REMOVED lines=16> */
[----:B------:R-:W1:Y:S01]  /*0990*/  @!P2 LDG.E R8, desc[UR6][R2.64] ;  /* 0x000000060208a981 */ /* 0x000e62000c1e1900 */
[----:B------:R-:W-:Y:S01]  /*09a0*/  IADD3 R0, PT, PT, R13, 0x4, -R0 ;  /* 0x000000040d007810 */ /* 0x000fe20007ffe800 */
[----:B------:R-:W-:Y:S01]  /*09b0*/  @!P2 VIADD R9, R9, 0x1 ;  /* 0x000000010909a836 */ /* 0x000fe20000000000 */
[----:B-1----:R-:W-:-:S05]  /*09c0*/  @!P2 IADD3 R15, PT, PT, R8, 0x1, RZ ;  /* 0x00000001080fa810 */ /* 0x002fca0007ffe0ff */
[----:B------:R2:W-:Y:S02]  /*09d0*/  @!P2 STG.E desc[UR6][R2.64], R15 ;  /* 0x0000000f0200a986 */ /* 0x0005e4000c101906 */
.L_x_3:
[----:B------:R-:W-:Y:S05]  /*09e0*/  @!P0 EXIT ;  /* 0x000000000000894d */ /* 0x000fea0003800000 */
[----:B------:R-:W-:Y:S02]  /*09f0*/  ISETP.NE.AND P0, PT, R12, 0x1, PT ;  /* 0x000000010c00780c */ /* 0x000fe40003f05270 */
[----:B------:R-:W-:-:S04]  /*0a00*/  LOP3.LUT R6, R6, 0x1, RZ, 0xc0, !PT ;  /* 0x0000000106067812 */ /* 0x000fc800078ec0ff */
[----:B------:R-:W-:-:S07]  /*0a10*/  ISETP.NE.U32.AND P2, PT, R6, 0x1, PT ;  /* 0x000000010600780c */ /* 0x000fce0003f45070 */
[----:B------:R-:W-:Y:S06]  /*0a20*/  @!P0 BRA `(.L_x_4) ;  /* 0x0000000000588947 */ /* 0x000fec0003800000 */
[----:B------:R-:W0:Y:S01]  /*0a30*/  LDC.64 R10, c[0x0][0x388] ;  /* 0x0000e200ff0a7b82 */ /* 0x000e220000000a00 */
[----:B--2---:R-:W-:-:S05]  /*0a40*/  SHF.L.U32 R23, R0, 0x1, RZ ;  /* 0x0000000100177819 */ /* 0x004fca00000006ff */
[----:B0-----:R-:W-:-:S05]  /*0a50*/  IMAD.WIDE.U32 R10, R23, 0x4, R10 ;  /* 0x00000004170a7825 */ /* 0x001fca00078e000a */
        /* <DEDUP_REMOVED lines=14> */
[----:B------:R-:W0:Y:S01]  /*0b40*/  @!P1 LDG.E R6, desc[UR6][R2.64] ;  /* 0x0000000602069981 */ /* 0x000e22000c1e1900 */
[----:B------:R-:W-:Y:S02]  /*0b50*/  IADD3 R0, PT, PT, R23, 0x2, -R0 ;  /* 0x0000000217007810 */ /* 0x000fe40007ffe800 */
[----:B------:R-:W-:Y:S01]  /*0b60*/  @!P1 IADD3 R9, PT, PT, R9, 0x1, RZ ;  /* 0x0000000109099810 */ /* 0x000fe20007ffe0ff */
[----:B0-----:R-:W-:-:S05]  /*0b70*/  @!P1 VIADD R13, R6, 0x1 ;  /* 0x00000001060d9836 */ /* 0x001fca0000000000 */
[----:B------:R3:W-:Y:S02]  /*0b80*/  @!P1 STG.E desc[UR6][R2.64], R13 ;  /* 0x0000000d02009986 */ /* 0x0007e4000c101906 */
.L_x_4:
[----:B------:R-:W-:Y:S05]  /*0b90*/  @P2 EXIT ;  /* 0x000000000000294d */ /* 0x000fea0003800000 */
[----:B------:R-:W0:Y:S01]  /*0ba0*/  LDC.64 R10, c[0x0][0x388] ;  /* 0x0000e200ff0a7b82 */ /* 0x000e220000000a00 */
[----:B-1-3--:R-:W-:-:S04]  /*0bb0*/  IMAD.SHL.U32 R13, R0, 0x2, RZ ;  /* 0x00000002000d7824 */ /* 0x00afc800078e00ff */
[----:B0-----:R-:W-:-:S05]  /*0bc0*/  IMAD.WIDE.U32 R10, R13, 0x4, R10 ;  /* 0x000000040d0a7825 */ /* 0x001fca00078e000a */
[----:B------:R-:W3:Y:S02]  /*0bd0*/  LDG.E R0, desc[UR6][R10.64] ;  /* 0x000000060a007981 */ /* 0x000ee4000c1e1900 */
[----:B---3--:R-:W-:-:S13]  /*0be0*/  ISETP.NE.AND P0, PT, R7, R0, PT ;  /* 0x000000000700720c */ /* 0x008fda0003f05270 */
[----:B------:R-:W-:Y:S05]  /*0bf0*/  @P0 EXIT ;  /* 0x000000000000094d */ /* 0x000fea0003800000 */
[----:B------:R-:W3:Y:S01]  /*0c00*/  LDG.E R11, desc[UR6][R10.64+0x4] ;  /* 0x000004060a0b7981 */ /* 0x000ee2000c1e1900 */
[----:B------:R-:W-:-:S05]  /*0c10*/  IMAD.WIDE R4, R9, 0x4, R4 ;  /* 0x0000000409047825 */ /* 0x000fca00078e0204 */
[----:B---3--:R-:W-:Y:S04]  /*0c20*/  STG.E desc[UR6][R4.64], R11 ;  /* 0x0000000b04007986 */ /* 0x008fe8000c101906 */
[----:B------:R-:W3:Y:S02]  /*0c30*/  LDG.E R0, desc[UR6][R2.64] ;  /* 0x0000000602007981 */ /* 0x000ee4000c1e1900 */
[----:B---3--:R-:W-:-:S05]  /*0c40*/  IADD3 R7, PT, PT, R0, 0x1, RZ ;  /* 0x0000000100077810 */ /* 0x008fca0007ffe0ff */
[----:B------:R-:W-:Y:S01]  /*0c50*/  STG.E desc[UR6][R2.64], R7 ;  /* 0x0000000702007986 */ /* 0x000fe2000c101906 */
[----:B------:R-:W-:Y:S05]  /*0c60*/  EXIT ;  /* 0x000000000000794d */ /* 0x000fea0003800000 */
.L_x_5:
        /* <DEDUP_REMOVED lines=9> */
.L_x_7:


//--------------------- .nv.shared.reserved.0     --------------------------
	.section	.nv.shared.reserved.0,"aw",@nobits
	.weak		__nv_reservedSMEM_offset_0_alias
	.size		__nv_reservedSMEM_offset_0_alias, 0, 64
	.other		__nv_reservedSMEM_offset_0_alias,@"STO_CUDA_RESERVED_SHARED STV_DEFAULT"
__nv_reservedSMEM_offset_0_alias:
	.zero		0
	.zero		64


//--------------------- .nv.global                --------------------------
	.section	.nv.global,"aw",@nobits
.nv.global:
	.type		_ZN34_INTERNAL_e52d99fa_4_k_cu_228a82dc6thrust24THRUST_300001_SM_1000_NS3seqE,@object
	.size		_ZN34_INTERNAL_e52d99fa_4_k_cu_228a82dc6thrust24THRUST_300001_SM_1000_NS3seqE,(_ZN34_INTERNAL_e52d99fa_4_k_cu_228a82dc4cuda3std3__48in_placeE - _ZN34_INTERNAL_e52d99fa_4_k_cu_228a82dc6thrust24THRUST_300001_SM_1000_NS3seqE)
_ZN34_INTERNAL_e52d99fa_4_k_cu_228a82dc6thrust24THRUST_300001_SM_1000_NS3seqE:
	.zero		1
	.type		_ZN34_INTERNAL_e52d99fa_4_k_cu_228a82dc4cuda3std3__48in_placeE,@object
	.size		_ZN34_INTERNAL_e52d99fa_4_k_cu_228a82dc4cuda3std3__48in_placeE,(_ZN34_INTERNAL_e52d99fa_4_k_cu_228a82dc4cuda3std6ranges3__45__cpo4sizeE - _ZN34_INTERNAL_e52d99fa_4_k_cu_228a82dc4cuda3std3__48in_placeE)
_ZN34_INTERNAL_e52d99fa_4_k_cu_228a82dc4cuda3std3__48in_placeE:
	.zero		1
	.type		_ZN34_INTERNAL_e52d99fa_4_k_cu_228a82dc4cuda3std6ranges3__45__cpo4sizeE,@object
	.size		_ZN34_INTERNAL_e52d99fa_4_k_cu_228a82dc4cuda3std6ranges3__45__cpo4sizeE,(_ZN34_INTERNAL_e52d99fa_4_k_cu_228a82dc6thrust24THRUST_300001_SM_1000_NS12placeholders2_3E - _ZN34_INTERNAL_e52d99fa_4_k_cu_228a82dc4cuda3std6ranges3__45__cpo4sizeE)
_ZN34_INTERNAL_e52d99fa_4_k_cu_228a82dc4cuda3std6ranges3__45__cpo4sizeE:
	.zero		1
	.type		_ZN34_INTERNAL_e52d99fa_4_k_cu_228a82dc6thrust24THRUST_300001_SM_1000_NS12placeholders2_3E,@object
	.size		_ZN34_INTERNAL_e52d99fa_4_k_cu_228a82dc6thrust24THRUST_300001_SM_1000_NS12placeholders2_3E,(_ZN34_INTERNAL_e52d99fa_4_k_cu_228a82dc4cuda3std3__45__cpo6cbeginE - _ZN34_INTERNAL_e52d99fa_4_k_cu_228a82dc6thrust24THRUST_300001_SM_1000_NS12placeholders2_3E)
_ZN34_INTERNAL_e52d99fa_4_k_cu_228a82dc6thrust24THRUST_300001_SM_1000_NS12placeholders2_3E:
	.zero		1
	.type		_ZN34_INTERNAL_e52d99fa_4_k_cu_228a82dc4cuda3std3__45__cpo6cbeginE,@object
	.size		_ZN34_INTERNAL_e52d99fa_4_k_cu_228a82dc4cuda3std3__45__cpo6cbeginE,(_ZN34_INTERNAL_e52d99fa_4_k_cu_228a82dc4cuda3std6ranges3__45__cpo6cbeginE - _ZN34_INTERNAL_e52d99fa_4_k_cu_228a82dc4cuda3std3__45__cpo6cbeginE)
_ZN34_INTERNAL_e52d99fa_4_k_cu_228a82dc4cuda3std3__45__cpo6cbeginE:
	.zero		1
	.type		_ZN34_INTERNAL_e52d99fa_4_k_cu_228a82dc4cuda3std6ranges3__45__cpo6cbeginE,@object
	.size		_ZN34_INTERNAL_e52d99fa_4_k_cu_228a82dc4cuda3std6ranges3__45__cpo6cbeginE,(_ZN34_INTERNAL_e52d99fa_4_k_cu_228a82dc6thrust24THRUST_300001_SM_1000_NS12placeholders2_7E - _ZN34_INTERNAL_e52d99fa_4_k_cu_228a82dc4cuda3std6ranges3__45__cpo6cbeginE)
_ZN34_INTERNAL_e52d99fa_4_k_cu_228a82dc4cuda3std6ranges3__45__cpo6cbeginE:
	.zero		1
	.type		_ZN34_INTERNAL_e52d99fa_4_k_cu_228a82dc6thrust24THRUST_300001_SM_1000_NS12placeholders2_7E,@object
	.size		_ZN34_INTERNAL_e52d99fa_4_k_cu_228a82dc6thrust24THRUST_300001_SM_1000_NS12placeholders2_7E,(_ZN34_INTERNAL_e52d99fa_4_k_cu_228a82dc4cuda3std3__45__cpo7crbeginE - _ZN34_INTERNAL_e52d99fa_4_k_cu_228a82dc6thrust24THRUST_300001_SM_1000_NS12placeholders2_7E)
_ZN34_INTERNAL_e52d99fa_4_k_cu_228a82dc6thrust24THRUST_300001_SM_1000_NS12placeholders2_7E:
	.zero		1
	.type		_ZN34_INTERNAL_e52d99fa_4_k_cu_228a82dc4cuda3std3__45__cpo7crbeginE,@object
	.size		_ZN34_INTERNAL_e52d99fa_4_k_cu_228a82dc4cuda3std3__45__cpo7crbeginE,(_ZN34_INTERNAL_e52d99fa_4_k_cu_228a82dc4cuda3std6ranges3__45__cpo4nextE - _ZN34_INTERNAL_e52d99fa_4_k_cu_228a82dc4cuda3std3__45__cpo7crbeginE)
_ZN34_INTERNAL_e52d99fa_4_k_cu_228a82dc4cuda3std3__45__cpo7crbeginE:
	.zero		1
	.type		_ZN34_INTERNAL_e52d99fa_4_k_cu_228a82dc4cuda3std6ranges3__45__cpo4nextE,@object
	.size		_ZN34_INTERNAL_e52d99fa_4_k_cu_228a82dc4cuda3std6ranges3__45__cpo4nextE,(_ZN34_INTERNAL_e52d99fa_4_k_cu_228a82dc4cuda3std6ranges3__45__cpo4swapE - _ZN34_INTERNAL_e52d99fa_4_k_cu_228a82dc4cuda3std6ranges3__45__cpo4nextE)
_ZN34_INTERNAL_e52d99fa_4_k_cu_228a82dc4cuda3std6ranges3__45__cpo4nextE:
	.zero		1
	.type		_ZN34_INTERNAL_e52d99fa_4_k_cu_228a82dc4cuda3std6ranges3__45__cpo4swapE,@object
	.size		_ZN34_INTERNAL_e52d99fa_4_k_cu_228a82dc4cuda3std6ranges3__45__cpo4swapE,(_ZN34_INTERNAL_e52d99fa_4_k_cu_228a82dc6thrust24THRUST_300001_SM_1000_NS8cuda_cub10par_nosyncE - _ZN34_INTERNAL_e52d99fa_4_k_cu_228a82dc4cuda3std6ranges3__45__cpo4swapE)
_ZN34_INTERNAL_e52d99fa_4_k_cu_228a82dc4cuda3std6ranges3__45__cpo4swapE:
	.zero		1
	.type		_ZN34_INTERNAL_e52d99fa_4_k_cu_228a82dc6thrust24THRUST_300001_SM_1000_NS8cuda_cub10par_nosyncE,@object
	.size		_ZN34_INTERNAL_e52d99fa_4_k_cu_228a82dc6thrust24THRUST_300001_SM_1000_NS8cuda_cub10par_nosyncE,(_ZN34_INTERNAL_e52d99fa_4_k_cu_228a82dc6thrust24THRUST_300001_SM_1000_NS12placeholders2_9E - _ZN34_INTERNAL_e52d99fa_4_k_cu_228a82dc6thrust24THRUST_300001_SM_1000_NS8cuda_cub10par_nosyncE)
_ZN34_INTERNAL_e52d99fa_4_k_cu_228a82dc6thrust24THRUST_300001_SM_1000_NS8cuda_cub10par_nosyncE:
	.zero		1
	.type		_ZN34_INTERNAL_e52d99fa_4_k_cu_228a82dc6thrust24THRUST_300001_SM_1000_NS12placeholders2_9E,@object
	.size		_ZN34_INTERNAL_e52d99fa_4_k_cu_228a82dc6thrust24THRUST_300001_SM_1000_NS12placeholders2_9E,(_ZN34_INTERNAL_e52d99fa_4_k_cu_228a82dc4cuda3std3__436_GLOBAL__N__e52d99fa_4_k_cu_228a82dc6ignoreE - _ZN34_INTERNAL_e52d99fa_4_k_cu_228a82dc6thrust24THRUST_300001_SM_1000_NS12placeholders2_9E)
_ZN34_INTERNAL_e52d99fa_4_k_cu_228a82dc6thrust24THRUST_300001_SM_1000_NS12placeholders2_9E:
	.zero		1
	.type		_ZN34_INTERNAL_e52d99fa_4_k_cu_228a82dc4cuda3std3__436_GLOBAL__N__e52d99fa_4_k_cu_228a82dc6ignoreE,@object
	.size		_ZN34_INTERNAL_e52d99fa_4_k_cu_228a82dc4cuda3std3__436_GLOBAL__N__e52d99fa_4_k_cu_228a82dc6ignoreE,(_ZN34_INTERNAL_e52d99fa_4_k_cu_228a82dc4cuda3std6ranges3__45__cpo4dataE - _ZN34_INTERNAL_e52d99fa_4_k_cu_228a82dc4cuda3std3__436_GLOBAL__N__e52d99fa_4_k_cu_228a82dc6ignoreE)
_ZN34_INTERNAL_e52d99fa_4_k_cu_228a82dc4cuda3std3__436_GLOBAL__N__e52d99fa_4_k_cu_228a82dc6ignoreE:
	.zero		1
	.type		_ZN34_INTERNAL_e52d99fa_4_k_cu_228a82dc4cuda3std6ranges3__45__cpo4dataE,@object
	.size		_ZN34_INTERNAL_e52d99fa_4_k_cu_228a82dc4cuda3std6ranges3__45__cpo4dataE,(_ZN34_INTERNAL_e52d99fa_4_k_cu_228a82dc6thrust24THRUST_300001_SM_1000_NS12placeholders2_1E - _ZN34_INTERNAL_e52d99fa_4_k_cu_228a82dc4cuda3std6ranges3__45__cpo4dataE)
_ZN34_INTERNAL_e52d99fa_4_k_cu_228a82dc4cuda3std6ranges3__45__cpo4dataE:
	.zero		1
	.type		_ZN34_INTERNAL_e52d99fa_4_k_cu_228a82dc6thrust24THRUST_300001_SM_1000_NS12placeholders2_1E,@object
	.size		_ZN34_INTERNAL_e52d99fa_4_k_cu_228a82dc6thrust24THRUST_300001_SM_1000_NS12placeholders2_1E,(_ZN34_INTERNAL_e52d99fa_4_k_cu_228a82dc4cuda3std3__45__cpo5beginE - _ZN34_INTERNAL_e52d99fa_4_k_cu_228a82dc6thrust24THRUST_300001_SM_1000_NS12placeholders2_1E)
_ZN34_INTERNAL_e52d99fa_4_k_cu_228a82dc6thrust24THRUST_300001_SM_1000_NS12placeholders2_1E:
	.zero		1
	.type		_ZN34_INTERNAL_e52d99fa_4_k_cu_228a82dc4cuda3std3__45__cpo5beginE,@object
	.size		_ZN34_INTERNAL_e52d99fa_4_k_cu_228a82dc4cuda3std3__45__cpo5beginE,(_ZN34_INTERNAL_e52d99fa_4_k_cu_228a82dc4cuda3std6ranges3__45__cpo5beginE - _ZN34_INTERNAL_e52d99fa_4_k_cu_228a82dc4cuda3std3__45__cpo5beginE)
_ZN34_INTERNAL_e52d99fa_4_k_cu_228a82dc4cuda3std3__45__cpo5beginE:
	.zero		1
	.type		_ZN34_INTERNAL_e52d99fa_4_k_cu_228a82dc4cuda3std6ranges3__45__cpo5beginE,@object
	.size		_ZN34_INTERNAL_e52d99fa_4_k_cu_228a82dc4cuda3std6ranges3__45__cpo5beginE,(_ZN34_INTERNAL_e52d99fa_4_k_cu_228a82dc6thrust24THRUST_300001_SM_1000_NS12placeholders2_5E - _ZN34_INTERNAL_e52d99fa_4_k_cu_228a82dc4cuda3std6ranges3__45__cpo5beginE)
_ZN34_INTERNAL_e52d99fa_4_k_cu_228a82dc4cuda3std6ranges3__45__cpo5beginE:
	.zero		1
	.type		_ZN34_INTERNAL_e52d99fa_4_k_cu_228a82dc6thrust24THRUST_300001_SM_1000_NS12placeholders2_5E,@object
	.size		_ZN34_INTERNAL_e52d99fa_4_k_cu_228a82dc6thrust24THRUST_300001_SM_1000_NS12placeholders2_5E,(_ZN34_INTERNAL_e52d99fa_4_k_cu_228a82dc4cuda3std3__45__cpo6rbeginE - _ZN34_INTERNAL_e52d99fa_4_k_cu_228a82dc6thrust24THRUST_300001_SM_1000_NS12placeholders2_5E)
_ZN34_INTERNAL_e52d99fa_4_k_cu_228a82dc6thrust24THRUST_300001_SM_1000_NS12placeholders2_5E:
	.zero		1
	.type		_ZN34_INTERNAL_e52d99fa_4_k_cu_228a82dc4cuda3std3__45__cpo6rbeginE,@object
	.size		_ZN34_INTERNAL_e52d99fa_4_k_cu_228a82dc4cuda3std3__45__cpo6rbeginE,(_ZN34_INTERNAL_e52d99fa_4_k_cu_228a82dc4cuda3std6ranges3__45__cpo7advanceE - _ZN34_INTERNAL_e52d99fa_4_k_cu_228a82dc4cuda3std3__45__cpo6rbeginE)
_ZN34_INTERNAL_e52d99fa_4_k_cu_228a82dc4cuda3std3__45__cpo6rbeginE:
	.zero		1
	.type		_ZN34_INTERNAL_e52d99fa_4_k_cu_228a82dc4cuda3std6ranges3__45__cpo7advanceE,@object
	.size		_ZN34_INTERNAL_e52d99fa_4_k_cu_228a82dc4cuda3std6ranges3__45__cpo7advanceE,(_ZN34_INTERNAL_e52d99fa_4_k_cu_228a82dc4cuda3std3__47nulloptE - _ZN34_INTERNAL_e52d99fa_4_k_cu_228a82dc4cuda3std6ranges3__45__cpo7advanceE)
_ZN34_INTERNAL_e52d99fa_4_k_cu_228a82dc4cuda3std6ranges3__45__cpo7advanceE:
	.zero		1
	.type		_ZN34_INTERNAL_e52d99fa_4_k_cu_228a82dc4cuda3std3__47nulloptE,@object
	.size		_ZN34_INTERNAL_e52d99fa_4_k_cu_228a82dc4cuda3std3__47nulloptE,(_ZN34_INTERNAL_e52d99fa_4_k_cu_228a82dc4cuda3std6ranges3__45__cpo8distanceE - _ZN34_INTERNAL_e52d99fa_4_k_cu_228a82dc4cuda3std3__47nulloptE)
_ZN34_INTERNAL_e52d99fa_4_k_cu_228a82dc4cuda3std3__47nulloptE:
	.zero		1
	.type		_ZN34_INTERNAL_e52d99fa_4_k_cu_228a82dc4cuda3std6ranges3__45__cpo8distanceE,@object
	.size		_ZN34_INTERNAL_e52d99fa_4_k_cu_228a82dc4cuda3std6ranges3__45__cpo8distanceE,(_ZN34_INTERNAL_e52d99fa_4_k_cu_228a82dc6thrust24THRUST_300001_SM_1000_NS12placeholders3_10E - _ZN34_INTERNAL_e52d99fa_4_k_cu_228a82dc4cuda3std6ranges3__45__cpo8distanceE)
_ZN34_INTERNAL_e52d99fa_4_k_cu_228a82dc4cuda3std6ranges3__45__cpo8distanceE:
	.zero		1
	.type		_ZN34_INTERNAL_e52d99fa_4_k_cu_228a82dc6thrust24THRUST_300001_SM_1000_NS12placeholders3_10E,@object
	.size		_ZN34_INTERNAL_e52d99fa_4_k_cu_228a82dc6thrust24THRUST_300001_SM_1000_NS12placeholders3_10E,(_ZN34_INTERNAL_e52d99fa_4_k_cu_228a82dc4cuda3std3__419piecewise_constructE - _ZN34_INTERNAL_e52d99fa_4_k_cu_228a82dc6thrust24THRUST_300001_SM_1000_NS12placeholders3_10E)
_ZN34_INTERNAL_e52d99fa_4_k_cu_228a82dc6thrust24THRUST_300001_SM_1000_NS12placeholders3_10E:
	.zero		1
	.type		_ZN34_INTERNAL_e52d99fa_4_k_cu_228a82dc4cuda3std3__419piecewise_constructE,@object
	.size		_ZN34_INTERNAL_e52d99fa_4_k_cu_228a82dc4cuda3std3__419piecewise_constructE,(_ZN34_INTERNAL_e52d99fa_4_k_cu_228a82dc4cuda3std6ranges3__45__cpo5cdataE - _ZN34_INTERNAL_e52d99fa_4_k_cu_228a82dc4cuda3std3__419piecewise_constructE)
_ZN34_INTERNAL_e52d99fa_4_k_cu_228a82dc4cuda3std3__419piecewise_constructE:
	.zero		1
	.type		_ZN34_INTERNAL_e52d99fa_4_k_cu_228a82dc4cuda3std6ranges3__45__cpo5cdataE,@object
	.size		_ZN34_INTERNAL_e52d99fa_4_k_cu_228a82dc4cuda3std6ranges3__45__cpo5cdataE,(_ZN34_INTERNAL_e52d99fa_4_k_cu_228a82dc6thrust24THRUST_300001_SM_1000_NS12placeholders2_2E - _ZN34_INTERNAL_e52d99fa_4_k_cu_228a82dc4cuda3std6ranges3__45__cpo5cdataE)
_ZN34_INTERNAL_e52d99fa_4_k_cu_228a82dc4cuda3std6ranges3__45__cpo5cdataE:
	.zero		1
	.type		_ZN34_INTERNAL_e52d99fa_4_k_cu_228a82dc6thrust24THRUST_300001_SM_1000_NS12placeholders2_2E,@object
	.size		_ZN34_INTERNAL_e52d99fa_4_k_cu_228a82dc6thrust24THRUST_300001_SM_1000_NS12placeholders2_2E,(_ZN34_INTERNAL_e52d99fa_4_k_cu_228a82dc4cuda3std3__45__cpo3endE - _ZN34_INTERNAL_e52d99fa_4_k_cu_228a82dc6thrust24THRUST_300001_SM_1000_NS12placeholders2_2E)
_ZN34_INTERNAL_e52d99fa_4_k_cu_228a82dc6thrust24THRUST_300001_SM_1000_NS12placeholders2_2E:
	.zero		1
	.type		_ZN34_INTERNAL_e52d99fa_4_k_cu_228a82dc4cuda3std3__45__cpo3endE,@object
	.size		_ZN34_INTERNAL_e52d99fa_4_k_cu_228a82dc4cuda3std3__45__cpo3endE,(_ZN34_INTERNAL_e52d99fa_4_k_cu_228a82dc4cuda3std6ranges3__45__cpo3endE - _ZN34_INTERNAL_e52d99fa_4_k_cu_228a82dc4cuda3std3__45__cpo3endE)
_ZN34_INTERNAL_e52d99fa_4_k_cu_228a82dc4cuda3std3__45__cpo3endE:
	.zero		1
	.type		_ZN34_INTERNAL_e52d99fa_4_k_cu_228a82dc4cuda3std6ranges3__45__cpo3endE,@object
	.size		_ZN34_INTERNAL_e52d99fa_4_k_cu_228a82dc4cuda3std6ranges3__45__cpo3endE,(_ZN34_INTERNAL_e52d99fa_4_k_cu_228a82dc6thrust24THRUST_300001_SM_1000_NS12placeholders2_6E - _ZN34_INTERNAL_e52d99fa_4_k_cu_228a82dc4cuda3std6ranges3__45__cpo3endE)
_ZN34_INTERNAL_e52d99fa_4_k_cu_228a82dc4cuda3std6ranges3__45__cpo3endE:
	.zero		1
	.type		_ZN34_INTERNAL_e52d99fa_4_k_cu_228a82dc6thrust24THRUST_300001_SM_1000_NS12placeholders2_6E,@object
	.size		_ZN34_INTERNAL_e52d99fa_4_k_cu_228a82dc6thrust24THRUST_300001_SM_1000_NS12placeholders2_6E,(_ZN34_INTERNAL_e52d99fa_4_k_cu_228a82dc4cuda3std3__45__cpo4rendE - _ZN34_INTERNAL_e52d99fa_4_k_cu_228a82dc6thrust24THRUST_300001_SM_1000_NS12placeholders2_6E)
_ZN34_INTERNAL_e52d99fa_4_k_cu_228a82dc6thrust24THRUST_300001_SM_1000_NS12placeholders2_6E:
	.zero		1
	.type		_ZN34_INTERNAL_e52d99fa_4_k_cu_228a82dc4cuda3std3__45__cpo4rendE,@object
	.size		_ZN34_INTERNAL_e52d99fa_4_k_cu_228a82dc4cuda3std3__45__cpo4rendE,(_ZN34_INTERNAL_e52d99fa_4_k_cu_228a82dc4cuda3std6ranges3__45__cpo9iter_swapE - _ZN34_INTERNAL_e52d99fa_4_k_cu_228a82dc4cuda3std3__45__cpo4rendE)
_ZN34_INTERNAL_e52d99fa_4_k_cu_228a82dc4cuda3std3__45__cpo4rendE:
	.zero		1
	.type		_ZN34_INTERNAL_e52d99fa_4_k_cu_228a82dc4cuda3std6ranges3__45__cpo9iter_swapE,@object
	.size		_ZN34_INTERNAL_e52d99fa_4_k_cu_228a82dc4cuda3std6ranges3__45__cpo9iter_swapE,(_ZN34_INTERNAL_e52d99fa_4_k_cu_228a82dc4cuda3std3__48unexpectE - _ZN34_INTERNAL_e52d99fa_4_k_cu_228a82dc4cuda3std6ranges3__45__cpo9iter_swapE)
_ZN34_INTERNAL_e52d99fa_4_k_cu_228a82dc4cuda3std6ranges3__45__cpo9iter_swapE:
	.zero		1
	.type		_ZN34_INTERNAL_e52d99fa_4_k_cu_228a82dc4cuda3std3__48unexpectE,@object
	.size		_ZN34_INTERNAL_e52d99fa_4_k_cu_228a82dc4cuda3std3__48unexpectE,(_ZN34_INTERNAL_e52d99fa_4_k_cu_228a82dc6thrust24THRUST_300001_SM_1000_NS8cuda_cub3parE - _ZN34_INTERNAL_e52d99fa_4_k_cu_228a82dc4cuda3std3__48unexpectE)
_ZN34_INTERNAL_e52d99fa_4_k_cu_228a82dc4cuda3std3__48unexpectE:
	.zero		1
	.type		_ZN34_INTERNAL_e52d99fa_4_k_cu_228a82dc6thrust24THRUST_300001_SM_1000_NS8cuda_cub3parE,@object
	.size		_ZN34_INTERNAL_e52d99fa_4_k_cu_228a82dc6thrust24THRUST_300001_SM_1000_NS8cuda_cub3parE,(_ZN34_INTERNAL_e52d99fa_4_k_cu_228a82dc6thrust24THRUST_300001_SM_1000_NS12placeholders2_4E - _ZN34_INTERNAL_e52d99fa_4_k_cu_228a82dc6thrust24THRUST_300001_SM_1000_NS8cuda_cub3parE)
_ZN34_INTERNAL_e52d99fa_4_k_cu_228a82dc6thrust24THRUST_300001_SM_1000_NS8cuda_cub3parE:
	.zero		1
	.type		_ZN34_INTERNAL_e52d99fa_4_k_cu_228a82dc6thrust24THRUST_300001_SM_1000_NS12placeholders2_4E,@object
	.size		_ZN34_INTERNAL_e52d99fa_4_k_cu_228a82dc6thrust24THRUST_300001_SM_1000_NS12placeholders2_4E,(_ZN34_INTERNAL_e52d99fa_4_k_cu_228a82dc4cuda3std3__45__cpo4cendE - _ZN34_INTERNAL_e52d99fa_4_k_cu_228a82dc6thrust24THRUST_300001_SM_1000_NS12placeholders2_4E)
_ZN34_INTERNAL_e52d99fa_4_k_cu_228a82dc6thrust24THRUST_300001_SM_1000_NS12placeholders2_4E:
	.zero		1
	.type		_ZN34_INTERNAL_e52d99fa_4_k_cu_228a82dc4cuda3std3__45__cpo4cendE,@object
	.size		_ZN34_INTERNAL_e52d99fa_4_k_cu_228a82dc4cuda3std3__45__cpo4cendE,(_ZN34_INTERNAL_e52d99fa_4_k_cu_228a82dc4cuda3std6ranges3__45__cpo4cendE - _ZN34_INTERNAL_e52d99fa_4_k_cu_228a82dc4cuda3std3__45__cpo4cendE)
_ZN34_INTERNAL_e52d99fa_4_k_cu_228a82dc4cuda3std3__45__cpo4cendE:
	.zero		1
	.type		_ZN34_INTERNAL_e52d99fa_4_k_cu_228a82dc4cuda3std6ranges3__45__cpo4cendE,@object
	.size		_ZN34_INTERNAL_e52d99fa_4_k_cu_228a82dc4cuda3std6ranges3__45__cpo4cendE,(_ZN34_INTERNAL_e52d99fa_4_k_cu_228a82dc4cuda3std3__420unreachable_sentinelE - _ZN34_INTERNAL_e52d99fa_4_k_cu_228a82dc4cuda3std6ranges3__45__cpo4cendE)
_ZN34_INTERNAL_e52d99fa_4_k_cu_228a82dc4cuda3std6ranges3__45__cpo4cendE:
	.zero		1
	.type		_ZN34_INTERNAL_e52d99fa_4_k_cu_228a82dc4cuda3std3__420unreachable_sentinelE,@object
	.size		_ZN34_INTERNAL_e52d99fa_4_k_cu_228a82dc4cuda3std3__420unreachable_sentinelE,(_ZN34_INTERNAL_e52d99fa_4_k_cu_228a82dc4cuda3std6ranges3__45__cpo5ssizeE - _ZN34_INTERNAL_e52d99fa_4_k_cu_228a82dc4cuda3std3__420unreachable_sentinelE)
_ZN34_INTERNAL_e52d99fa_4_k_cu_228a82dc4cuda3std3__420unreachable_sentinelE:
	.zero		1
	.type		_ZN34_INTERNAL_e52d99fa_4_k_cu_228a82dc4cuda3std6ranges3__45__cpo5ssizeE,@object
	.size		_ZN34_INTERNAL_e52d99fa_4_k_cu_228a82dc4cuda3std6ranges3__45__cpo5ssizeE,(_ZN34_INTERNAL_e52d99fa_4_k_cu_228a82dc6thrust24THRUST_300001_SM_1000_NS12placeholders2_8E - _ZN34_INTERNAL_e52d99fa_4_k_cu_228a82dc4cuda3std6ranges3__45__cpo5ssizeE)
_ZN34_INTERNAL_e52d99fa_4_k_cu_228a82dc4cuda3std6ranges3__45__cpo5ssizeE:
	.zero		1
	.type		_ZN34_INTERNAL_e52d99fa_4_k_cu_228a82dc6thrust24THRUST_300001_SM_1000_NS12placeholders2_8E,@object
	.size		_ZN34_INTERNAL_e52d99fa_4_k_cu_228a82dc6thrust24THRUST_300001_SM_1000_NS12placeholders2_8E,(_ZN34_INTERNAL_e52d99fa_4_k_cu_228a82dc4cuda3std3__45__cpo5crendE - _ZN34_INTERNAL_e52d99fa_4_k_cu_228a82dc6thrust24THRUST_300001_SM_1000_NS12placeholders2_8E)
_ZN34_INTERNAL_e52d99fa_4_k_cu_228a82dc6thrust24THRUST_300001_SM_1000_NS12placeholders2_8E:
	.zero		1
	.type		_ZN34_INTERNAL_e52d99fa_4_k_cu_228a82dc4cuda3std3__45__cpo5crendE,@object
	.size		_ZN34_INTERNAL_e52d99fa_4_k_cu_228a82dc4cuda3std3__45__cpo5crendE,(_ZN34_INTERNAL_e52d99fa_4_k_cu_228a82dc4cuda3std6ranges3__45__cpo4prevE - _ZN34_INTERNAL_e52d99fa_4_k_cu_228a82dc4cuda3std3__45__cpo5crendE)
_ZN34_INTERNAL_e52d99fa_4_k_cu_228a82dc4cuda3std3__45__cpo5crendE:
	.zero		1
	.type		_ZN34_INTERNAL_e52d99fa_4_k_cu_228a82dc4cuda3std6ranges3__45__cpo4prevE,@object
	.size		_ZN34_INTERNAL_e52d99fa_4_k_cu_228a82dc4cuda3std6ranges3__45__cpo4prevE,(_ZN34_INTERNAL_e52d99fa_4_k_cu_228a82dc4cuda3std6ranges3__45__cpo9iter_moveE - _ZN34_INTERNAL_e52d99fa_4_k_cu_228a82dc4cuda3std6ranges3__45__cpo4prevE)
_ZN34_INTERNAL_e52d99fa_4_k_cu_228a82dc4cuda3std6ranges3__45__cpo4prevE:
	.zero		1
	.type		_ZN34_INTERNAL_e52d99fa_4_k_cu_228a82dc4cuda3std6ranges3__45__cpo9iter_moveE,@object
	.size		_ZN34_INTERNAL_e52d99fa_4_k_cu_228a82dc4cuda3std6ranges3__45__cpo9iter_moveE,(_ZN34_INTERNAL_e52d99fa_4_k_cu_228a82dc6thrust24THRUST_300001_SM_1000_NS6system6detail10sequential3seqE - _ZN34_INTERNAL_e52d99fa_4_k_cu_228a82dc4cuda3std6ranges3__45__cpo9iter_moveE)
_ZN34_INTERNAL_e52d99fa_4_k_cu_228a82dc4cuda3std6ranges3__45__cpo9iter_moveE:
	.zero		1
	.type		_ZN34_INTERNAL_e52d99fa_4_k_cu_228a82dc6thrust24THRUST_300001_SM_1000_NS6system6detail10sequential3seqE,@object
	.size		_ZN34_INTERNAL_e52d99fa_4_k_cu_228a82dc6thrust24THRUST_300001_SM_1000_NS6system6detail10sequential3seqE,(.L_31 - _ZN34_INTERNAL_e52d99fa_4_k_cu_228a82dc6thrust24THRUST_300001_SM_1000_NS6system6detail10sequential3seqE)
_ZN34_INTERNAL_e52d99fa_4_k_cu_228a82dc6thrust24THRUST_300001_SM_1000_NS6system6detail10sequential3seqE:
	.zero		1
.L_31:


//--------------------- .nv.constant0._ZN3cub18CUB_300001_SM_10006detail11EmptyKernelIvEEvv --------------------------
	.section	.nv.constant0._ZN3cub18CUB_300001_SM_10006detail11EmptyKernelIvEEvv,"a",@progbits
	.sectionflags	@""
	.align	4
.nv.constant0._ZN3cub18CUB_300001_SM_10006detail11EmptyKernelIvEEvv:
	.zero		896


//--------------------- .nv.constant0._Z23one_hop_subgraph_kerneliPiiiS_S_ --------------------------
	.section	.nv.constant0._Z23one_hop_subgraph_kerneliPiiiS_S_,"a",@progbits
	.sectionflags	@""
	.align	4
.nv.constant0._Z23one_hop_subgraph_kerneliPiiiS_S_:
	.zero		936


//--------------------- SYMBOLS --------------------------

	.type		.nv.reservedSmem.offset0,@object
	.size		.nv.reservedSmem.offset0,0x4
